// auto-generated by cutlass_sweep.epilogue — config: {"arch": "sm_100", "cluster_m": 2, "cluster_n": 1, "dtype": "fp16", "fusion": "gelu", "tile_k": 64, "tile_m": 256, "tile_n": 128}
#include "cutlass/cutlass.h"
#include "cutlass/gemm/collective/collective_builder.hpp"
#include "cutlass/gemm/device/gemm_universal_adapter.h"
#include "cutlass/gemm/kernel/gemm_universal.hpp"
#include "cutlass/epilogue/collective/collective_builder.hpp"
#include "cutlass/epilogue/fusion/operations.hpp"
#include "cutlass/epilogue/thread/activation.h"

using Elem = cutlass::half_t;
using Acc  = float;
using TileShape    = cute::Shape<cute::_256, cute::_128, cute::_64>;
using ClusterShape = cute::Shape<cute::_2, cute::_1, cute::_1>;
using FusionOp     = cutlass::epilogue::fusion::LinCombEltAct<cutlass::epilogue::thread::GELU, Elem, Acc>;

using CollectiveEpilogue = typename cutlass::epilogue::collective::CollectiveBuilder<
    cutlass::arch::Sm100, cutlass::arch::OpClassTensorOp,
    TileShape, ClusterShape,
    cutlass::epilogue::collective::EpilogueTileAuto,
    Acc, Acc,
    Elem, cutlass::layout::RowMajor, 128 / cutlass::sizeof_bits<Elem>::value,
    Elem, cutlass::layout::RowMajor, 128 / cutlass::sizeof_bits<Elem>::value,
    cutlass::epilogue::collective::EpilogueScheduleAuto,
    FusionOp
  >::CollectiveOp;

using CollectiveMainloop = typename cutlass::gemm::collective::CollectiveBuilder<
    cutlass::arch::Sm100, cutlass::arch::OpClassTensorOp,
    Elem, cutlass::layout::RowMajor, 128 / cutlass::sizeof_bits<Elem>::value,
    Elem, cutlass::layout::ColumnMajor, 128 / cutlass::sizeof_bits<Elem>::value,
    Acc,
    TileShape, ClusterShape,
    cutlass::gemm::collective::StageCountAutoCarveout<
        static_cast<int>(sizeof(typename CollectiveEpilogue::SharedStorage))>,
    cutlass::gemm::collective::KernelScheduleAuto
  >::CollectiveOp;

using GemmKernel = cutlass::gemm::kernel::GemmUniversal<
    cute::Shape<int,int,int,int>, CollectiveMainloop, CollectiveEpilogue>;
using Gemm = cutlass::gemm::device::GemmUniversalAdapter<GemmKernel>;

auto* _anchor = &cutlass::device_kernel<GemmKernel>;


// ===== COMPILED SASS (sm_100a) =====

	.target	sm_100a

	.elftype	@"ET_EXEC"


//--------------------- .note.nv.tkinfo           --------------------------
	.section	.note.nv.tkinfo,"",@"SHT_NOTE"
	.sectionflags	@"SHF_NOTE_NV_TKINFO"
	.tkinfo
        /*0018*/ 	.word	0x00000002
        /*0030*/ 	.string	""
        /*0030*/ 	.string	"ptxas"
        /*0030*/ 	.string	"Cuda compilation tools, release 13.0, V13.0.88"
        /*0030*/ 	.string	"Build cuda_13.0.r13.0/compiler.36424714_0"
        /*0030*/ 	.string	"-arch sm_100a -m 64 "



//--------------------- .note.nv.cuinfo           --------------------------
	.section	.note.nv.cuinfo,"",@"SHT_NOTE"
	.sectionflags	@"SHF_NOTE_NV_CUINFO"
        /*0018*/ 	.short	0x0002
        /*001a*/ 	.short	0x0064
        /*001c*/ 	.short	0x0082
	.zero		2


//--------------------- .nv.info                  --------------------------
	.section	.nv.info,"",@"SHT_CUDA_INFO"
	.align	4


	//----- nvinfo : EIATTR_REGCOUNT
	.align		4
        /*0000*/ 	.byte	0x04, 0x2f
        /*0002*/ 	.short	(.L_19 - .L_18)
	.align		4
.L_18:
        /*0004*/ 	.word	index@(_ZN7cutlass13device_kernelINS_4gemm6kernel13GemmUniversalIN4cute5tupleIJiiiiEEENS1_10collective13CollectiveMmaINS1_35MainloopSm100TmaUmmaWarpSpecializedILi8ELi2ELi4ENS5_IJNS4_1CILi2EEENSA_ILi1EEESC_EEEEENS5_IJNSA_ILi256EEENSA_ILi128EEENSA_ILi64EEEEEENS_6half_tENS5_IJlSC_lEEESJ_SK_NS4_8TiledMMAINS4_8MMA_AtomIJNS4_26SM100_MMA_F16BF16_2x1SM_SSISJ_SJ_fLi256ELi128ELNS4_4UMMA5MajorE0ELSP_0ELNSO_7ScaleInE0ELSQ_0EEEEEENS4_6LayoutINS5_IJSC_SC_SC_EEENS5_IJNSA_ILi0EEESV_SV_EEEEENS5_IJNS4_10UnderscoreESY_SY_EEEEENS4_18SM100_TMA_2SM_LOADENS4_14ComposedLayoutINS4_7SwizzleILi3ELi4ELi3EEENS4_18smem_ptr_flag_bitsILi16EEENST_INS5_IJNSA_ILi8EEESH_EEENS5_IJSH_SC_EEEEEEEvNS4_8identityES11_S1B_vS1C_EENS_8epilogue10collective18CollectiveEpilogueINS1E_23Sm100TmaWarpSpecializedILi4ELi2ELi32ELb1ELb0EEEJNS5_IJSG_SG_SH_EEENS5_IJNST_ISG_SC_EENST_INSA_ILi32EEESC_EEEEESJ_SK_SJ_SK_NS1E_6fusion15FusionCallbacksIS1I_NS1O_13LinCombEltActINS1E_6thread4GELUESJ_fSJ_fLNS_15FloatRoundStyleE2EEES1J_S1N_JEEENS4_5SM1004TMEM4LOAD26SM100_TMEM_LOAD_32dp32b32xENS4_13SM90_TMA_LOADENS12_INS13_ILi2ELi4ELi3EEES16_NST_INS5_IJS17_S1L_EEENS5_IJS1L_SC_EEEEEEENS4_39AutoVectorizingCopyWithAssumedAlignmentILi128EEENS4_14SM90_TMA_STOREES25_S27_S27_EEEvvEEEEvNT_6ParamsE)
        /*0008*/ 	.word	0x00000092


	//----- nvinfo : EIATTR_FRAME_SIZE
	.align		4
.L_19:
        /*000c*/ 	.byte	0x04, 0x11
        /*000e*/ 	.short	(.L_21 - .L_20)
	.align		4
.L_20:
        /*0010*/ 	.word	index@($__internal_2_$__cuda_sm10x_tcgen05_guardrail_trap_unallocated_columns_being_dealloced)
        /*0014*/ 	.word	0x00000000


	//----- nvinfo : EIATTR_FRAME_SIZE
	.align		4
.L_21:
        /*0018*/ 	.byte	0x04, 0x11
        /*001a*/ 	.short	(.L_23 - .L_22)
	.align		4
.L_22:
        /*001c*/ 	.word	index@($__internal_1_$__cuda_sm10x_tcgen05_guardrail_trap_phase_invalid_during_alloc)
        /*0020*/ 	.word	0x00000000


	//----- nvinfo : EIATTR_FRAME_SIZE
	.align		4
.L_23:
        /*0024*/ 	.byte	0x04, 0x11
        /*0026*/ 	.short	(.L_25 - .L_24)
	.align		4
.L_24:
        /*0028*/ 	.word	index@($__internal_0_$__cuda_sm10x_tcgen05_guardrail_trap_col_being_dealloced_not_returned_by_alloc)
        /*002c*/ 	.word	0x00000000


	//----- nvinfo : EIATTR_FRAME_SIZE
	.align		4
.L_25:
        /*0030*/ 	.byte	0x04, 0x11
        /*0032*/ 	.short	(.L_27 - .L_26)
	.align		4
.L_26:
        /*0034*/ 	.word	index@(_ZN7cutlass13device_kernelINS_4gemm6kernel13GemmUniversalIN4cute5tupleIJiiiiEEENS1_10collective13CollectiveMmaINS1_35MainloopSm100TmaUmmaWarpSpecializedILi8ELi2ELi4ENS5_IJNS4_1CILi2EEENSA_ILi1EEESC_EEEEENS5_IJNSA_ILi256EEENSA_ILi128EEENSA_ILi64EEEEEENS_6half_tENS5_IJlSC_lEEESJ_SK_NS4_8TiledMMAINS4_8MMA_AtomIJNS4_26SM100_MMA_F16BF16_2x1SM_SSISJ_SJ_fLi256ELi128ELNS4_4UMMA5MajorE0ELSP_0ELNSO_7ScaleInE0ELSQ_0EEEEEENS4_6LayoutINS5_IJSC_SC_SC_EEENS5_IJNSA_ILi0EEESV_SV_EEEEENS5_IJNS4_10UnderscoreESY_SY_EEEEENS4_18SM100_TMA_2SM_LOADENS4_14ComposedLayoutINS4_7SwizzleILi3ELi4ELi3EEENS4_18smem_ptr_flag_bitsILi16EEENST_INS5_IJNSA_ILi8EEESH_EEENS5_IJSH_SC_EEEEEEEvNS4_8identityES11_S1B_vS1C_EENS_8epilogue10collective18CollectiveEpilogueINS1E_23Sm100TmaWarpSpecializedILi4ELi2ELi32ELb1ELb0EEEJNS5_IJSG_SG_SH_EEENS5_IJNST_ISG_SC_EENST_INSA_ILi32EEESC_EEEEESJ_SK_SJ_SK_NS1E_6fusion15FusionCallbacksIS1I_NS1O_13LinCombEltActINS1E_6thread4GELUESJ_fSJ_fLNS_15FloatRoundStyleE2EEES1J_S1N_JEEENS4_5SM1004TMEM4LOAD26SM100_TMEM_LOAD_32dp32b32xENS4_13SM90_TMA_LOADENS12_INS13_ILi2ELi4ELi3EEES16_NST_INS5_IJS17_S1L_EEENS5_IJS1L_SC_EEEEEEENS4_39AutoVectorizingCopyWithAssumedAlignmentILi128EEENS4_14SM90_TMA_STOREES25_S27_S27_EEEvvEEEEvNT_6ParamsE)
        /*0038*/ 	.word	0x00000000


	//----- nvinfo : EIATTR_MIN_STACK_SIZE
	.align		4
.L_27:
        /*003c*/ 	.byte	0x04, 0x12
        /*003e*/ 	.short	(.L_29 - .L_28)
	.align		4
.L_28:
        /*0040*/ 	.word	index@(_ZN7cutlass13device_kernelINS_4gemm6kernel13GemmUniversalIN4cute5tupleIJiiiiEEENS1_10collective13CollectiveMmaINS1_35MainloopSm100TmaUmmaWarpSpecializedILi8ELi2ELi4ENS5_IJNS4_1CILi2EEENSA_ILi1EEESC_EEEEENS5_IJNSA_ILi256EEENSA_ILi128EEENSA_ILi64EEEEEENS_6half_tENS5_IJlSC_lEEESJ_SK_NS4_8TiledMMAINS4_8MMA_AtomIJNS4_26SM100_MMA_F16BF16_2x1SM_SSISJ_SJ_fLi256ELi128ELNS4_4UMMA5MajorE0ELSP_0ELNSO_7ScaleInE0ELSQ_0EEEEEENS4_6LayoutINS5_IJSC_SC_SC_EEENS5_IJNSA_ILi0EEESV_SV_EEEEENS5_IJNS4_10UnderscoreESY_SY_EEEEENS4_18SM100_TMA_2SM_LOADENS4_14ComposedLayoutINS4_7SwizzleILi3ELi4ELi3EEENS4_18smem_ptr_flag_bitsILi16EEENST_INS5_IJNSA_ILi8EEESH_EEENS5_IJSH_SC_EEEEEEEvNS4_8identityES11_S1B_vS1C_EENS_8epilogue10collective18CollectiveEpilogueINS1E_23Sm100TmaWarpSpecializedILi4ELi2ELi32ELb1ELb0EEEJNS5_IJSG_SG_SH_EEENS5_IJNST_ISG_SC_EENST_INSA_ILi32EEESC_EEEEESJ_SK_SJ_SK_NS1E_6fusion15FusionCallbacksIS1I_NS1O_13LinCombEltActINS1E_6thread4GELUESJ_fSJ_fLNS_15FloatRoundStyleE2EEES1J_S1N_JEEENS4_5SM1004TMEM4LOAD26SM100_TMEM_LOAD_32dp32b32xENS4_13SM90_TMA_LOADENS12_INS13_ILi2ELi4ELi3EEES16_NST_INS5_IJS17_S1L_EEENS5_IJS1L_SC_EEEEEEENS4_39AutoVectorizingCopyWithAssumedAlignmentILi128EEENS4_14SM90_TMA_STOREES25_S27_S27_EEEvvEEEEvNT_6ParamsE)
        /*0044*/ 	.word	0x00000000
.L_29:


//--------------------- .nv.compat                --------------------------
	.section	.nv.compat,"",@"SHT_CUDA_COMPAT_INFO"
	.align	4
        /*0000*/ 	.byte	0x02, 0x09, 0x01, 0x00, 0x02, 0x02, 0x02, 0x00, 0x02, 0x05, 0x05, 0x00, 0x03, 0x07, 0x01, 0x01
        /*0010*/ 	.byte	0x02, 0x03, 0x01, 0x00, 0x02, 0x06, 0x01, 0x00, 0x04, 0x0b, 0x08, 0x00, 0x01, 0x00, 0x00, 0x00
        /*0020*/ 	.byte	0x00, 0x00, 0x00, 0x00


//--------------------- .nv.info._ZN7cutlass13device_kernelINS_4gemm6kernel13GemmUniversalIN4cute5tupleIJiiiiEEENS1_10collective13CollectiveMmaINS1_35MainloopSm100TmaUmmaWarpSpecializedILi8ELi2ELi4ENS5_IJNS4_1CILi2EEENSA_ILi1EEESC_EEEEENS5_IJNSA_ILi256EEENSA_ILi128EEENSA_ILi64EEEEEENS_6half_tENS5_IJlSC_lEEESJ_SK_NS4_8TiledMMAINS4_8MMA_AtomIJNS4_26SM100_MMA_F16BF16_2x1SM_SSISJ_SJ_fLi256ELi128ELNS4_4UMMA5MajorE0ELSP_0ELNSO_7ScaleInE0ELSQ_0EEEEEENS4_6LayoutINS5_IJSC_SC_SC_EEENS5_IJNSA_ILi0EEESV_SV_EEEEENS5_IJNS4_10UnderscoreESY_SY_EEEEENS4_18SM100_TMA_2SM_LOADENS4_14ComposedLayoutINS4_7SwizzleILi3ELi4ELi3EEENS4_18smem_ptr_flag_bitsILi16EEENST_INS5_IJNSA_ILi8EEESH_EEENS5_IJSH_SC_EEEEEEEvNS4_8identityES11_S1B_vS1C_EENS_8epilogue10collective18CollectiveEpilogueINS1E_23Sm100TmaWarpSpecializedILi4ELi2ELi32ELb1ELb0EEEJNS5_IJSG_SG_SH_EEENS5_IJNST_ISG_SC_EENST_INSA_ILi32EEESC_EEEEESJ_SK_SJ_SK_NS1E_6fusion15FusionCallbacksIS1I_NS1O_13LinCombEltActINS1E_6thread4GELUESJ_fSJ_fLNS_15FloatRoundStyleE2EEES1J_S1N_JEEENS4_5SM1004TMEM4LOAD26SM100_TMEM_LOAD_32dp32b32xENS4_13SM90_TMA_LOADENS12_INS13_ILi2ELi4ELi3EEES16_NST_INS5_IJS17_S1L_EEENS5_IJS1L_SC_EEEEEEENS4_39AutoVectorizingCopyWithAssumedAlignmentILi128EEENS4_14SM90_TMA_STOREES25_S27_S27_EEEvvEEEEvNT_6ParamsE --------------------------
	.section	.nv.info._ZN7cutlass13device_kernelINS_4gemm6kernel13GemmUniversalIN4cute5tupleIJiiiiEEENS1_10collective13CollectiveMmaINS1_35MainloopSm100TmaUmmaWarpSpecializedILi8ELi2ELi4ENS5_IJNS4_1CILi2EEENSA_ILi1EEESC_EEEEENS5_IJNSA_ILi256EEENSA_ILi128EEENSA_ILi64EEEEEENS_6half_tENS5_IJlSC_lEEESJ_SK_NS4_8TiledMMAINS4_8MMA_AtomIJNS4_26SM100_MMA_F16BF16_2x1SM_SSISJ_SJ_fLi256ELi128ELNS4_4UMMA5MajorE0ELSP_0ELNSO_7ScaleInE0ELSQ_0EEEEEENS4_6LayoutINS5_IJSC_SC_SC_EEENS5_IJNSA_ILi0EEESV_SV_EEEEENS5_IJNS4_10UnderscoreESY_SY_EEEEENS4_18SM100_TMA_2SM_LOADENS4_14ComposedLayoutINS4_7SwizzleILi3ELi4ELi3EEENS4_18smem_ptr_flag_bitsILi16EEENST_INS5_IJNSA_ILi8EEESH_EEENS5_IJSH_SC_EEEEEEEvNS4_8identityES11_S1B_vS1C_EENS_8epilogue10collective18CollectiveEpilogueINS1E_23Sm100TmaWarpSpecializedILi4ELi2ELi32ELb1ELb0EEEJNS5_IJSG_SG_SH_EEENS5_IJNST_ISG_SC_EENST_INSA_ILi32EEESC_EEEEESJ_SK_SJ_SK_NS1E_6fusion15FusionCallbacksIS1I_NS1O_13LinCombEltActINS1E_6thread4GELUESJ_fSJ_fLNS_15FloatRoundStyleE2EEES1J_S1N_JEEENS4_5SM1004TMEM4LOAD26SM100_TMEM_LOAD_32dp32b32xENS4_13SM90_TMA_LOADENS12_INS13_ILi2ELi4ELi3EEES16_NST_INS5_IJS17_S1L_EEENS5_IJS1L_SC_EEEEEEENS4_39AutoVectorizingCopyWithAssumedAlignmentILi128EEENS4_14SM90_TMA_STOREES25_S27_S27_EEEvvEEEEvNT_6ParamsE,"",@"SHT_CUDA_INFO"
	.sectionflags	@""
	.align	4


	//----- nvinfo : EIATTR_CUDA_API_VERSION
	.align		4
        /*0000*/ 	.byte	0x04, 0x37
        /*0002*/ 	.short	(.L_31 - .L_30)
.L_30:
        /*0004*/ 	.word	0x00000082


	//----- nvinfo : EIATTR_KPARAM_INFO
	.align		4
.L_31:
        /*0008*/ 	.byte	0x04, 0x17
        /*000a*/ 	.short	(.L_33 - .L_32)
.L_32:
        /*000c*/ 	.word	0x00000000
        /*0010*/ 	.short	0x0000
        /*0012*/ 	.short	0x0000
        /*0014*/ 	.byte	0x00, 0xf0, 0x01, 0x20


	//----- nvinfo : EIATTR_AT_ENTRY_FRAGMENTS
	.align		4
.L_33:
        /*0018*/ 	.byte	0x04, 0x4f
        /*001a*/ 	.short	(.L_35 - .L_34)


	//   ....[0]....
.L_34:
        /*001c*/ 	.word	0x00000007


	//----- nvinfo : EIATTR_RESERVED_SMEM_USED
	.align		4
.L_35:
        /*0020*/ 	.byte	0x01, 0x41
	.zero		2


	//----- nvinfo : EIATTR_SPARSE_MMA_MASK
	.align		4
        /*0024*/ 	.byte	0x03, 0x50
        /*0026*/ 	.short	0x0000


	//----- nvinfo : EIATTR_TCGEN05_2CTA_USED
	.align		4
        /*0028*/ 	.byte	0x01, 0x52
	.zero		2


	//----- nvinfo : EIATTR_MAXREG_COUNT
	.align		4
        /*002c*/ 	.byte	0x03, 0x1b
        /*002e*/ 	.short	0x00ff


	//----- nvinfo : EIATTR_NUM_BARRIERS
	.align		4
        /*0030*/ 	.byte	0x02, 0x4c
        /*0032*/ 	.byte	0x07
	.zero		1


	//----- nvinfo : EIATTR_EXTERNS
	.align		4
        /*0034*/ 	.byte	0x04, 0x0f
        /*0036*/ 	.short	(.L_37 - .L_36)


	//   ....[0]....
	.align		4
.L_36:
        /*0038*/ 	.word	index@(__assertfail)


	//----- nvinfo : EIATTR_MERCURY_ISA_VERSION
	.align		4
.L_37:
        /*003c*/ 	.byte	0x03, 0x5f
        /*003e*/ 	.short	0x0101


	//----- nvinfo : EIATTR_INT_WARP_WIDE_INSTR_OFFSETS
	.align		4
        /*0040*/ 	.byte	0x04, 0x31
        /*0042*/ 	.short	(.L_39 - .L_38)


	//   ....[0]....
.L_38:
        /*0044*/ 	.word	0x00000d60


	//   ....[1]....
        /*0048*/ 	.word	0x00000e00


	//   ....[2]....
        /*004c*/ 	.word	0x00002150


	//   ....[3]....
        /*0050*/ 	.word	0x00004270


	//   ....[4]....
        /*0054*/ 	.word	0x00004290


	//   ....[5]....
        /*0058*/ 	.word	0x000042c0


	//   ....[6]....
        /*005c*/ 	.word	0x00004c00


	//   ....[7]....
        /*0060*/ 	.word	0x00004c70


	//   ....[8]....
        /*0064*/ 	.word	0x00004d50


	//   ....[9]....
        /*0068*/ 	.word	0x00004dd0


	//   ....[10]....
        /*006c*/ 	.word	0x00004ee0


	//   ....[11]....
        /*0070*/ 	.word	0x00004f70


	//   ....[12]....
        /*0074*/ 	.word	0x00005150


	//   ....[13]....
        /*0078*/ 	.word	0x000052b0


	//   ....[14]....
        /*007c*/ 	.word	0x000061b0


	//----- nvinfo : EIATTR_COOP_GROUP_MASK_REGIDS
	.align		4
.L_39:
        /*0080*/ 	.byte	0x04, 0x29
        /*0082*/ 	.short	(.L_41 - .L_40)


	//   ....[0]....
.L_40:
        /*0084*/ 	.word	0xffffffff


	//   ....[1]....
        /*0088*/ 	.word	0xffffffff


	//   ....[2]....
        /*008c*/ 	.word	0xffffffff


	//   ....[3]....
        /*0090*/ 	.word	0xffffffff


	//   ....[4]....
        /*0094*/ 	.word	0xffffffff


	//   ....[5]....
        /*0098*/ 	.word	0xffffffff


	//   ....[6]....
        /*009c*/ 	.word	0xffffffff


	//   ....[7]....
        /*00a0*/ 	.word	0xffffffff


	//   ....[8]....
        /*00a4*/ 	.word	0xffffffff


	//   ....[9]....
        /*00a8*/ 	.word	0xffffffff


	//   ....[10]....
        /*00ac*/ 	.word	0xffffffff


	//   ....[11]....
        /*00b0*/ 	.word	0xffffffff


	//   ....[12]....
        /*00b4*/ 	.word	0xffffffff


	//   ....[13]....
        /*00b8*/ 	.word	0xffffffff


	//----- nvinfo : EIATTR_COOP_GROUP_INSTR_OFFSETS
	.align		4
.L_41:
        /*00bc*/ 	.byte	0x04, 0x28
        /*00be*/ 	.short	(.L_43 - .L_42)


	//   ....[0]....
.L_42:
        /*00c0*/ 	.word	0x000000c0


	//   ....[1]....
        /*00c4*/ 	.word	0x000004d0


	//   ....[2]....
        /*00c8*/ 	.word	0x000006d0


	//   ....[3]....
        /*00cc*/ 	.word	0x00000860


	//   ....[4]....
        /*00d0*/ 	.word	0x00000950


	//   ....[5]....
        /*00d4*/ 	.word	0x00000ab0


	//   ....[6]....
        /*00d8*/ 	.word	0x00000c40


	//   ....[7]....
        /*00dc*/ 	.word	0x00000e80


	//   ....[8]....
        /*00e0*/ 	.word	0x00002030


	//   ....[9]....
        /*00e4*/ 	.word	0x00003050


	//   ....[10]....
        /*00e8*/ 	.word	0x00003520


	//   ....[11]....
        /*00ec*/ 	.word	0x00003550


	//   ....[12]....
        /*00f0*/ 	.word	0x00004170


	//   ....[13]....
        /*00f4*/ 	.word	0x00004380


	//----- nvinfo : EIATTR_VRC_CTA_INIT_COUNT
	.align		4
.L_43:
        /*00f8*/ 	.byte	0x02, 0x4a
        /*00fa*/ 	.byte	0x80
	.zero		1


	//----- nvinfo : EIATTR_SYSCALL_OFFSETS
	.align		4
        /*00fc*/ 	.byte	0x04, 0x46
        /*00fe*/ 	.short	(.L_45 - .L_44)


	//   ....[0]....
.L_44:
        /*0100*/ 	.word	0x00005c90


	//   ....[1]....
        /*0104*/ 	.word	0x00005d80


	//   ....[2]....
        /*0108*/ 	.word	0x000066c0


	//----- nvinfo : EIATTR_MBARRIER_INSTR_OFFSETS
	.align		4
.L_45:
        /*010c*/ 	.byte	0x04, 0x39
        /*010e*/ 	.short	(.L_47 - .L_46)


	//   ....[0]....
.L_46:
        /*0110*/ 	.word	0x000005c0
        /*0114*/ 	.word	0x000000ff
        /*0118*/ 	.word	0x00000000
        /*011c*/ 	.short	0x0100
        /*011e*/ 	.byte	0x08
	.zero		1


	//   ....[1]....
        /*0120*/ 	.word	0x000005d0
        /*0124*/ 	.word	0x000000ff
        /*0128*/ 	.word	0x00000040
        /*012c*/ 	.short	0x0100
        /*012e*/ 	.byte	0x08
	.zero		1


	//   ....[2]....
        /*0130*/ 	.word	0x000005e0
        /*0134*/ 	.word	0x000000ff
        /*0138*/ 	.word	0x00000008
        /*013c*/ 	.short	0x0100
        /*013e*/ 	.byte	0x08
	.zero		1


	//   ....[3]....
        /*0140*/ 	.word	0x000005f0
        /*0144*/ 	.word	0x000000ff
        /*0148*/ 	.word	0x00000048
        /*014c*/ 	.short	0x0100
        /*014e*/ 	.byte	0x08
	.zero		1


	//   ....[4]....
        /*0150*/ 	.word	0x00000600
        /*0154*/ 	.word	0x000000ff
        /*0158*/ 	.word	0x00000010
        /*015c*/ 	.short	0x0100
        /*015e*/ 	.byte	0x08
	.zero		1


	//   ....[5]....
        /*0160*/ 	.word	0x00000610
        /*0164*/ 	.word	0x000000ff
        /*0168*/ 	.word	0x00000050
        /*016c*/ 	.short	0x0100
        /*016e*/ 	.byte	0x08
	.zero		1


	//   ....[6]....
        /*0170*/ 	.word	0x00000620
        /*0174*/ 	.word	0x000000ff
        /*0178*/ 	.word	0x00000018
        /*017c*/ 	.short	0x0100
        /*017e*/ 	.byte	0x08
	.zero		1


	//   ....[7]....
        /*0180*/ 	.word	0x00000630
        /*0184*/ 	.word	0x000000ff
        /*0188*/ 	.word	0x00000058
        /*018c*/ 	.short	0x0100
        /*018e*/ 	.byte	0x08
	.zero		1


	//   ....[8]....
        /*0190*/ 	.word	0x00000640
        /*0194*/ 	.word	0x000000ff
        /*0198*/ 	.word	0x00000020
        /*019c*/ 	.short	0x0100
        /*019e*/ 	.byte	0x08
	.zero		1


	//   ....[9]....
        /*01a0*/ 	.word	0x00000650
        /*01a4*/ 	.word	0x000000ff
        /*01a8*/ 	.word	0x00000060
        /*01ac*/ 	.short	0x0100
        /*01ae*/ 	.byte	0x08
	.zero		1


	//   ....[10]....
        /*01b0*/ 	.word	0x00000660
        /*01b4*/ 	.word	0x000000ff
        /*01b8*/ 	.word	0x00000028
        /*01bc*/ 	.short	0x0100
        /*01be*/ 	.byte	0x08
	.zero		1


	//   ....[11]....
        /*01c0*/ 	.word	0x00000670
        /*01c4*/ 	.word	0x000000ff
        /*01c8*/ 	.word	0x00000068
        /*01cc*/ 	.short	0x0100
        /*01ce*/ 	.byte	0x08
	.zero		1


	//   ....[12]....
        /*01d0*/ 	.word	0x00000680
        /*01d4*/ 	.word	0x000000ff
        /*01d8*/ 	.word	0x00000030
        /*01dc*/ 	.short	0x0100
        /*01de*/ 	.byte	0x08
	.zero		1


	//   ....[13]....
        /*01e0*/ 	.word	0x00000690
        /*01e4*/ 	.word	0x000000ff
        /*01e8*/ 	.word	0x00000070
        /*01ec*/ 	.short	0x0100
        /*01ee*/ 	.byte	0x08
	.zero		1


	//   ....[14]....
        /*01f0*/ 	.word	0x000006a0
        /*01f4*/ 	.word	0x000000ff
        /*01f8*/ 	.word	0x00000038
        /*01fc*/ 	.short	0x0100
        /*01fe*/ 	.byte	0x08
	.zero		1


	//   ....[15]....
        /*0200*/ 	.word	0x000006b0
        /*0204*/ 	.word	0x000000ff
        /*0208*/ 	.word	0x00000078
        /*020c*/ 	.short	0x0100
        /*020e*/ 	.byte	0x08
	.zero		1


	//   ....[16]....
        /*0210*/ 	.word	0x000007d0
        /*0214*/ 	.word	0x000000ff
        /*0218*/ 	.word	0x00000080
        /*021c*/ 	.short	0x0100
        /*021e*/ 	.byte	0x09
	.zero		1


	//   ....[17]....
        /*0220*/ 	.word	0x000007e0
        /*0224*/ 	.word	0x000000ff
        /*0228*/ 	.word	0x000000a0
        /*022c*/ 	.short	0x0100
        /*022e*/ 	.byte	0x09
	.zero		1


	//   ....[18]....
        /*0230*/ 	.word	0x000007f0
        /*0234*/ 	.word	0x000000ff
        /*0238*/ 	.word	0x00000088
        /*023c*/ 	.short	0x0100
        /*023e*/ 	.byte	0x09
	.zero		1


	//   ....[19]....
        /*0240*/ 	.word	0x00000800
        /*0244*/ 	.word	0x000000ff
        /*0248*/ 	.word	0x000000a8
        /*024c*/ 	.short	0x0100
        /*024e*/ 	.byte	0x09
	.zero		1


	//   ....[20]....
        /*0250*/ 	.word	0x00000810
        /*0254*/ 	.word	0x000000ff
        /*0258*/ 	.word	0x00000090
        /*025c*/ 	.short	0x0100
        /*025e*/ 	.byte	0x09
	.zero		1


	//   ....[21]....
        /*0260*/ 	.word	0x00000820
        /*0264*/ 	.word	0x000000ff
        /*0268*/ 	.word	0x000000b0
        /*026c*/ 	.short	0x0100
        /*026e*/ 	.byte	0x09
	.zero		1


	//   ....[22]....
        /*0270*/ 	.word	0x00000830
        /*0274*/ 	.word	0x000000ff
        /*0278*/ 	.word	0x00000098
        /*027c*/ 	.short	0x0100
        /*027e*/ 	.byte	0x09
	.zero		1


	//   ....[23]....
        /*0280*/ 	.word	0x00000840
        /*0284*/ 	.word	0x000000ff
        /*0288*/ 	.word	0x000000b8
        /*028c*/ 	.short	0x0100
        /*028e*/ 	.byte	0x09
	.zero		1


	//   ....[24]....
        /*0290*/ 	.word	0x00000920
        /*0294*/ 	.word	0x000000ff
        /*0298*/ 	.word	0x000000c0
        /*029c*/ 	.short	0x0100
        /*029e*/ 	.byte	0x08
	.zero		1


	//   ....[25]....
        /*02a0*/ 	.word	0x00000930
        /*02a4*/ 	.word	0x000000ff
        /*02a8*/ 	.word	0x000000c8
        /*02ac*/ 	.short	0x0100
        /*02ae*/ 	.byte	0x08
	.zero		1


	//   ....[26]....
        /*02b0*/ 	.word	0x00000a60
        /*02b4*/ 	.word	0x000000ff
        /*02b8*/ 	.word	0x000000d0
        /*02bc*/ 	.short	0x0100
        /*02be*/ 	.byte	0x08
	.zero		1


	//   ....[27]....
        /*02c0*/ 	.word	0x00000a70
        /*02c4*/ 	.word	0x000000ff
        /*02c8*/ 	.word	0x000000e0
        /*02cc*/ 	.short	0x0100
        /*02ce*/ 	.byte	0x08
	.zero		1


	//   ....[28]....
        /*02d0*/ 	.word	0x00000a80
        /*02d4*/ 	.word	0x000000ff
        /*02d8*/ 	.word	0x000000d8
        /*02dc*/ 	.short	0x0100
        /*02de*/ 	.byte	0x08
	.zero		1


	//   ....[29]....
        /*02e0*/ 	.word	0x00000a90
        /*02e4*/ 	.word	0x000000ff
        /*02e8*/ 	.word	0x000000e8
        /*02ec*/ 	.short	0x0100
        /*02ee*/ 	.byte	0x08
	.zero		1


	//   ....[30]....
        /*02f0*/ 	.word	0x00000bb0
        /*02f4*/ 	.word	0x000000ff
        /*02f8*/ 	.word	0x000000f0
        /*02fc*/ 	.short	0x0100
        /*02fe*/ 	.byte	0x09
	.zero		1


	//   ....[31]....
        /*0300*/ 	.word	0x00000bc0
        /*0304*/ 	.word	0x000000ff
        /*0308*/ 	.word	0x00000110
        /*030c*/ 	.short	0x0100
        /*030e*/ 	.byte	0x09
	.zero		1


	//   ....[32]....
        /*0310*/ 	.word	0x00000bd0
        /*0314*/ 	.word	0x000000ff
        /*0318*/ 	.word	0x000000f8
        /*031c*/ 	.short	0x0100
        /*031e*/ 	.byte	0x09
	.zero		1


	//   ....[33]....
        /*0320*/ 	.word	0x00000be0
        /*0324*/ 	.word	0x000000ff
        /*0328*/ 	.word	0x00000118
        /*032c*/ 	.short	0x0100
        /*032e*/ 	.byte	0x09
	.zero		1


	//   ....[34]....
        /*0330*/ 	.word	0x00000bf0
        /*0334*/ 	.word	0x000000ff
        /*0338*/ 	.word	0x00000100
        /*033c*/ 	.short	0x0100
        /*033e*/ 	.byte	0x09
	.zero		1


	//   ....[35]....
        /*0340*/ 	.word	0x00000c00
        /*0344*/ 	.word	0x000000ff
        /*0348*/ 	.word	0x00000120
        /*034c*/ 	.short	0x0100
        /*034e*/ 	.byte	0x09
	.zero		1


	//   ....[36]....
        /*0350*/ 	.word	0x00000c10
        /*0354*/ 	.word	0x000000ff
        /*0358*/ 	.word	0x00000108
        /*035c*/ 	.short	0x0100
        /*035e*/ 	.byte	0x09
	.zero		1


	//   ....[37]....
        /*0360*/ 	.word	0x00000c20
        /*0364*/ 	.word	0x000000ff
        /*0368*/ 	.word	0x00000128
        /*036c*/ 	.short	0x0100
        /*036e*/ 	.byte	0x09
	.zero		1


	//   ....[38]....
        /*0370*/ 	.word	0x00000d10
        /*0374*/ 	.word	0x000000ff
        /*0378*/ 	.word	0x00000130
        /*037c*/ 	.short	0x0100
        /*037e*/ 	.byte	0x08
	.zero		1


	//   ....[39]....
        /*0380*/ 	.word	0x00000d20
        /*0384*/ 	.word	0x000000ff
        /*0388*/ 	.word	0x00000140
        /*038c*/ 	.short	0x0100
        /*038e*/ 	.byte	0x08
	.zero		1


	//   ....[40]....
        /*0390*/ 	.word	0x00000d30
        /*0394*/ 	.word	0x000000ff
        /*0398*/ 	.word	0x00000138
        /*039c*/ 	.short	0x0100
        /*039e*/ 	.byte	0x08
	.zero		1


	//   ....[41]....
        /*03a0*/ 	.word	0x00000d40
        /*03a4*/ 	.word	0x000000ff
        /*03a8*/ 	.word	0x00000148
        /*03ac*/ 	.short	0x0100
        /*03ae*/ 	.byte	0x08
	.zero		1


	//   ....[42]....
        /*03b0*/ 	.word	0x00000e30
        /*03b4*/ 	.word	0x000000ff
        /*03b8*/ 	.word	0x00000150
        /*03bc*/ 	.short	0x0100
        /*03be*/ 	.byte	0x07
	.zero		1


	//   ....[43]....
        /*03c0*/ 	.word	0x00001820
        /*03c4*/ 	.word	0x00000003
        /*03c8*/ 	.word	0x00000140
        /*03cc*/ 	.short	0x010a
        /*03ce*/ 	.byte	0xff
	.zero		1


	//   ....[44]....
        /*03d0*/ 	.word	0x00001850
        /*03d4*/ 	.word	0x00000003
        /*03d8*/ 	.word	0x00000130
        /*03dc*/ 	.short	0x0101
        /*03de*/ 	.byte	0xff
	.zero		1


	//   ....[45]....
        /*03e0*/ 	.word	0x00001950
        /*03e4*/ 	.word	0x000000ff
        /*03e8*/ 	.word	0x00000040
        /*03ec*/ 	.short	0x010a
        /*03ee*/ 	.byte	0x08
	.zero		1


	//   ....[46]....
        /*03f0*/ 	.word	0x00001a20
        /*03f4*/ 	.word	0x000000ff
        /*03f8*/ 	.word	0x00000040
        /*03fc*/ 	.short	0x010a
        /*03fe*/ 	.byte	0x21
	.zero		1


	//   ....[47]....
        /*0400*/ 	.word	0x00001bd0
        /*0404*/ 	.word	0x000000ff
        /*0408*/ 	.word	0x00000040
        /*040c*/ 	.short	0x010a
        /*040e*/ 	.byte	0x08
	.zero		1


	//   ....[48]....
        /*0410*/ 	.word	0x00001cf0
        /*0414*/ 	.word	0x000000ff
        /*0418*/ 	.word	0x000000c8
        /*041c*/ 	.short	0x0101
        /*041e*/ 	.byte	0x06
	.zero		1


	//   ....[49]....
        /*0420*/ 	.word	0x00001d00
        /*0424*/ 	.word	0x000000ff
        /*0428*/ 	.word	0x00000040
        /*042c*/ 	.short	0x010a
        /*042e*/ 	.byte	0x08
	.zero		1


	//   ....[50]....
        /*0430*/ 	.word	0x00001d80
        /*0434*/ 	.word	0x000000ff
        /*0438*/ 	.word	0x00000040
        /*043c*/ 	.short	0x010a
        /*043e*/ 	.byte	0x11
	.zero		1


	//   ....[51]....
        /*0440*/ 	.word	0x00001f10
        /*0444*/ 	.word	0x000000ff
        /*0448*/ 	.word	0x00000040
        /*044c*/ 	.short	0x010a
        /*044e*/ 	.byte	0x08
	.zero		1


	//   ....[52]....
        /*0450*/ 	.word	0x00002060
        /*0454*/ 	.word	0x00000002
        /*0458*/ 	.word	0x000000d0
        /*045c*/ 	.short	0x010a
        /*045e*/ 	.byte	0xff
	.zero		1


	//   ....[53]....
        /*0460*/ 	.word	0x00002120
        /*0464*/ 	.word	0x00000002
        /*0468*/ 	.word	0x00000000
        /*046c*/ 	.short	0x0101
        /*046e*/ 	.byte	0xff
	.zero		1


	//   ....[54]....
        /*0470*/ 	.word	0x00002680
        /*0474*/ 	.word	0x000000ff
        /*0478*/ 	.word	0x00000000
        /*047c*/ 	.short	0x010a
        /*047e*/ 	.byte	0x04
	.zero		1


	//   ....[55]....
        /*0480*/ 	.word	0x00002710
        /*0484*/ 	.word	0x000000ff
        /*0488*/ 	.word	0x00000000
        /*048c*/ 	.short	0x010a
        /*048e*/ 	.byte	0x04
	.zero		1


	//   ....[56]....
        /*0490*/ 	.word	0x000027a0
        /*0494*/ 	.word	0x000000ff
        /*0498*/ 	.word	0x00000000
        /*049c*/ 	.short	0x010a
        /*049e*/ 	.byte	0x04
	.zero		1


	//   ....[57]....
        /*04a0*/ 	.word	0x00002830
        /*04a4*/ 	.word	0x000000ff
        /*04a8*/ 	.word	0x00000000
        /*04ac*/ 	.short	0x010a
        /*04ae*/ 	.byte	0x04
	.zero		1


	//   ....[58]....
        /*04b0*/ 	.word	0x000028c0
        /*04b4*/ 	.word	0x000000ff
        /*04b8*/ 	.word	0x00000000
        /*04bc*/ 	.short	0x010a
        /*04be*/ 	.byte	0x04
	.zero		1


	//   ....[59]....
        /*04c0*/ 	.word	0x00002950
        /*04c4*/ 	.word	0x000000ff
        /*04c8*/ 	.word	0x00000000
        /*04cc*/ 	.short	0x010a
        /*04ce*/ 	.byte	0x04
	.zero		1


	//   ....[60]....
        /*04d0*/ 	.word	0x000029e0
        /*04d4*/ 	.word	0x000000ff
        /*04d8*/ 	.word	0x00000000
        /*04dc*/ 	.short	0x010a
        /*04de*/ 	.byte	0x04
	.zero		1


	//   ....[61]....
        /*04e0*/ 	.word	0x00002a80
        /*04e4*/ 	.word	0x00000000
        /*04e8*/ 	.word	0x00000000
        /*04ec*/ 	.short	0x010a
        /*04ee*/ 	.byte	0xff
	.zero		1


	//   ....[62]....
        /*04f0*/ 	.word	0x00002bb0
        /*04f4*/ 	.word	0x00000000
        /*04f8*/ 	.word	0x00000130
        /*04fc*/ 	.short	0x010a
        /*04fe*/ 	.byte	0xff
	.zero		1


	//   ....[63]....
        /*0500*/ 	.word	0x00002c20
        /*0504*/ 	.word	0x00000004
        /*0508*/ 	.word	0x00000000
        /*050c*/ 	.short	0x0101
        /*050e*/ 	.byte	0xff
	.zero		1


	//   ....[64]....
        /*0510*/ 	.word	0x00002c40
        /*0514*/ 	.word	0x000000ff
        /*0518*/ 	.word	0x000000e0
        /*051c*/ 	.short	0x010a
        /*051e*/ 	.byte	0x05
	.zero		1


	//   ....[65]....
        /*0520*/ 	.word	0x00002d60
        /*0524*/ 	.word	0x00000000
        /*0528*/ 	.word	0x000000d0
        /*052c*/ 	.short	0x010a
        /*052e*/ 	.byte	0xff
	.zero		1


	//   ....[66]....
        /*0530*/ 	.word	0x00002e60
        /*0534*/ 	.word	0x00000000
        /*0538*/ 	.word	0x00000000
        /*053c*/ 	.short	0x0101
        /*053e*/ 	.byte	0xff
	.zero		1


	//   ....[67]....
        /*0540*/ 	.word	0x00002ef0
        /*0544*/ 	.word	0x000000ff
        /*0548*/ 	.word	0x000000e0
        /*054c*/ 	.short	0x0106
        /*054e*/ 	.byte	0x05
	.zero		1


	//   ....[68]....
        /*0550*/ 	.word	0x00002f10
        /*0554*/ 	.word	0x000000ff
        /*0558*/ 	.word	0x000000e0
        /*055c*/ 	.short	0x010a
        /*055e*/ 	.byte	0x05
	.zero		1


	//   ....[69]....
        /*0560*/ 	.word	0x00002fa0
        /*0564*/ 	.word	0x000000ff
        /*0568*/ 	.word	0x000000e0
        /*056c*/ 	.short	0x0106
        /*056e*/ 	.byte	0x04
	.zero		1


	//   ....[70]....
        /*0570*/ 	.word	0x00002fe0
        /*0574*/ 	.word	0x00000000
        /*0578*/ 	.word	0x000000e0
        /*057c*/ 	.short	0x010a
        /*057e*/ 	.byte	0xff
	.zero		1


	//   ....[71]....
        /*0580*/ 	.word	0x00003220
        /*0584*/ 	.word	0x000000ff
        /*0588*/ 	.word	0x00000008
        /*058c*/ 	.short	0x010a
        /*058e*/ 	.byte	0x06
	.zero		1


	//   ....[72]....
        /*0590*/ 	.word	0x00003240
        /*0594*/ 	.word	0x000000ff
        /*0598*/ 	.word	0x00000008
        /*059c*/ 	.short	0x010a
        /*059e*/ 	.byte	0x06
	.zero		1


	//   ....[73]....
        /*05a0*/ 	.word	0x000033d0
        /*05a4*/ 	.word	0x000000ff
        /*05a8*/ 	.word	0x00000008
        /*05ac*/ 	.short	0x010a
        /*05ae*/ 	.byte	0x06
	.zero		1


	//   ....[74]....
        /*05b0*/ 	.word	0x000033f0
        /*05b4*/ 	.word	0x000000ff
        /*05b8*/ 	.word	0x00000008
        /*05bc*/ 	.short	0x010a
        /*05be*/ 	.byte	0x06
	.zero		1


	//   ....[75]....
        /*05c0*/ 	.word	0x000034b0
        /*05c4*/ 	.word	0x000000ff
        /*05c8*/ 	.word	0x00000000
        /*05cc*/ 	.short	0x0101
        /*05ce*/ 	.byte	0x07
	.zero		1


	//   ....[76]....
        /*05d0*/ 	.word	0x000037f0
        /*05d4*/ 	.word	0x00000000
        /*05d8*/ 	.word	0x000000d0
        /*05dc*/ 	.short	0x010a
        /*05de*/ 	.byte	0xff
	.zero		1


	//   ....[77]....
        /*05e0*/ 	.word	0x000038b0
        /*05e4*/ 	.word	0x00000000
        /*05e8*/ 	.word	0x00000000
        /*05ec*/ 	.short	0x0101
        /*05ee*/ 	.byte	0xff
	.zero		1


	//   ....[78]....
        /*05f0*/ 	.word	0x00003960
        /*05f4*/ 	.word	0x000000ff
        /*05f8*/ 	.word	0x00000000
        /*05fc*/ 	.short	0x010a
        /*05fe*/ 	.byte	0x08
	.zero		1


	//   ....[79]....
        /*0600*/ 	.word	0x00003970
        /*0604*/ 	.word	0x000000ff
        /*0608*/ 	.word	0x00000110
        /*060c*/ 	.short	0x010a
        /*060e*/ 	.byte	0x09
	.zero		1


	//   ....[80]....
        /*0610*/ 	.word	0x00003a20
        /*0614*/ 	.word	0x000000ff
        /*0618*/ 	.word	0x00000000
        /*061c*/ 	.short	0x010a
        /*061e*/ 	.byte	0x08
	.zero		1


	//   ....[81]....
        /*0620*/ 	.word	0x00003b50
        /*0624*/ 	.word	0x000000ff
        /*0628*/ 	.word	0x00000000
        /*062c*/ 	.short	0x010a
        /*062e*/ 	.byte	0x1e
	.zero		1


	//   ....[82]....
        /*0630*/ 	.word	0x00003e60
        /*0634*/ 	.word	0x000000ff
        /*0638*/ 	.word	0x00000000
        /*063c*/ 	.short	0x010a
        /*063e*/ 	.byte	0x08
	.zero		1


	//   ....[83]....
        /*0640*/ 	.word	0x00003ef0
        /*0644*/ 	.word	0x000000ff
        /*0648*/ 	.word	0x00000000
        /*064c*/ 	.short	0x010a
        /*064e*/ 	.byte	0x08
	.zero		1


	//   ....[84]....
        /*0650*/ 	.word	0x00003f80
        /*0654*/ 	.word	0x000000ff
        /*0658*/ 	.word	0x00000000
        /*065c*/ 	.short	0x010a
        /*065e*/ 	.byte	0x08
	.zero		1


	//   ....[85]....
        /*0660*/ 	.word	0x00004020
        /*0664*/ 	.word	0x00000000
        /*0668*/ 	.word	0x00000000
        /*066c*/ 	.short	0x010a
        /*066e*/ 	.byte	0xff
	.zero		1


	//   ....[86]....
        /*0670*/ 	.word	0x00004060
        /*0674*/ 	.word	0x00000000
        /*0678*/ 	.word	0x00000000
        /*067c*/ 	.short	0x010a
        /*067e*/ 	.byte	0xff
	.zero		1


	//   ....[87]....
        /*0680*/ 	.word	0x000040d0
        /*0684*/ 	.word	0x000000ff
        /*0688*/ 	.word	0x00000000
        /*068c*/ 	.short	0x0101
        /*068e*/ 	.byte	0x05
	.zero		1


	//   ....[88]....
        /*0690*/ 	.word	0x00004110
        /*0694*/ 	.word	0x000000ff
        /*0698*/ 	.word	0x00000150
        /*069c*/ 	.short	0x010a
        /*069e*/ 	.byte	0x07
	.zero		1


	//   ....[89]....
        /*06a0*/ 	.word	0x00004160
        /*06a4*/ 	.word	0x000000ff
        /*06a8*/ 	.word	0x00000000
        /*06ac*/ 	.short	0x0101
        /*06ae*/ 	.byte	0x05
	.zero		1


	//   ....[90]....
        /*06b0*/ 	.word	0x000045b0
        /*06b4*/ 	.word	0x00000000
        /*06b8*/ 	.word	0x000000d0
        /*06bc*/ 	.short	0x010a
        /*06be*/ 	.byte	0xff
	.zero		1


	//   ....[91]....
        /*06c0*/ 	.word	0x00004670
        /*06c4*/ 	.word	0x00000000
        /*06c8*/ 	.word	0x00000000
        /*06cc*/ 	.short	0x0101
        /*06ce*/ 	.byte	0xff
	.zero		1


	//   ....[92]....
        /*06d0*/ 	.word	0x00004990
        /*06d4*/ 	.word	0x000000ff
        /*06d8*/ 	.word	0x000000c8
        /*06dc*/ 	.short	0x010a
        /*06de*/ 	.byte	0x07
	.zero		1


	//   ....[93]....
        /*06e0*/ 	.word	0x00004b80
        /*06e4*/ 	.word	0x000000ff
        /*06e8*/ 	.word	0x000000a0
        /*06ec*/ 	.short	0x010a
        /*06ee*/ 	.byte	0x07
	.zero		1


	//   ....[94]....
        /*06f0*/ 	.word	0x00004cf0
        /*06f4*/ 	.word	0x000000ff
        /*06f8*/ 	.word	0x00000080
        /*06fc*/ 	.short	0x010b
        /*06fe*/ 	.byte	0x07
	.zero		1


	//   ....[95]....
        /*0700*/ 	.word	0x00004d00
        /*0704*/ 	.word	0x000000ff
        /*0708*/ 	.word	0x00000000
        /*070c*/ 	.short	0x0101
        /*070e*/ 	.byte	0x08
	.zero		1


	//   ....[96]....
        /*0710*/ 	.word	0x00004d20
        /*0714*/ 	.word	0x000000ff
        /*0718*/ 	.word	0x000000a8
        /*071c*/ 	.short	0x010a
        /*071e*/ 	.byte	0x07
	.zero		1


	//   ....[97]....
        /*0720*/ 	.word	0x00004e80
        /*0724*/ 	.word	0x000000ff
        /*0728*/ 	.word	0x00000088
        /*072c*/ 	.short	0x010b
        /*072e*/ 	.byte	0x07
	.zero		1


	//   ....[98]....
        /*0730*/ 	.word	0x00004e90
        /*0734*/ 	.word	0x000000ff
        /*0738*/ 	.word	0x00000000
        /*073c*/ 	.short	0x0101
        /*073e*/ 	.byte	0x08
	.zero		1


	//   ....[99]....
        /*0740*/ 	.word	0x00004ea0
        /*0744*/ 	.word	0x000000ff
        /*0748*/ 	.word	0x000000b0
        /*074c*/ 	.short	0x010a
        /*074e*/ 	.byte	0x07
	.zero		1


	//   ....[100]....
        /*0750*/ 	.word	0x00005040
        /*0754*/ 	.word	0x000000ff
        /*0758*/ 	.word	0x00000090
        /*075c*/ 	.short	0x010b
        /*075e*/ 	.byte	0x07
	.zero		1


	//   ....[101]....
        /*0760*/ 	.word	0x000050b0
        /*0764*/ 	.word	0x000000ff
        /*0768*/ 	.word	0x00000000
        /*076c*/ 	.short	0x0101
        /*076e*/ 	.byte	0x08
	.zero		1


	//   ....[102]....
        /*0770*/ 	.word	0x000050e0
        /*0774*/ 	.word	0x000000ff
        /*0778*/ 	.word	0x000000b8
        /*077c*/ 	.short	0x010a
        /*077e*/ 	.byte	0x07
	.zero		1


	//   ....[103]....
        /*0780*/ 	.word	0x000052f0
        /*0784*/ 	.word	0x000000ff
        /*0788*/ 	.word	0x00000098
        /*078c*/ 	.short	0x010b
        /*078e*/ 	.byte	0x07
	.zero		1


	//   ....[104]....
        /*0790*/ 	.word	0x00005310
        /*0794*/ 	.word	0x000000ff
        /*0798*/ 	.word	0x00000000
        /*079c*/ 	.short	0x0101
        /*079e*/ 	.byte	0x0d
	.zero		1


	//   ....[105]....
        /*07a0*/ 	.word	0x00005340
        /*07a4*/ 	.word	0x000000ff
        /*07a8*/ 	.word	0x000000a0
        /*07ac*/ 	.short	0x010a
        /*07ae*/ 	.byte	0x07
	.zero		1


	//   ....[106]....
        /*07b0*/ 	.word	0x00005360
        /*07b4*/ 	.word	0x000000ff
        /*07b8*/ 	.word	0x000000a8
        /*07bc*/ 	.short	0x010a
        /*07be*/ 	.byte	0x07
	.zero		1


	//   ....[107]....
        /*07c0*/ 	.word	0x00005380
        /*07c4*/ 	.word	0x000000ff
        /*07c8*/ 	.word	0x000000b0
        /*07cc*/ 	.short	0x010a
        /*07ce*/ 	.byte	0x07
	.zero		1


	//   ....[108]....
        /*07d0*/ 	.word	0x000053c0
        /*07d4*/ 	.word	0x00000000
        /*07d8*/ 	.word	0x000000b8
        /*07dc*/ 	.short	0x010a
        /*07de*/ 	.byte	0xff
	.zero		1


	//   ....[109]....
        /*07e0*/ 	.word	0x00005630
        /*07e4*/ 	.word	0x00000000
        /*07e8*/ 	.word	0x000000d0
        /*07ec*/ 	.short	0x010a
        /*07ee*/ 	.byte	0xff
	.zero		1


	//   ....[110]....
        /*07f0*/ 	.word	0x000056f0
        /*07f4*/ 	.word	0x00000000
        /*07f8*/ 	.word	0x00000000
        /*07fc*/ 	.short	0x0101
        /*07fe*/ 	.byte	0xff
	.zero		1


	//   ....[111]....
        /*0800*/ 	.word	0x00006250
        /*0804*/ 	.word	0x000000ff
        /*0808*/ 	.word	0x00000080
        /*080c*/ 	.short	0x010a
        /*080e*/ 	.byte	0x04
	.zero		1


	//   ....[112]....
        /*0810*/ 	.word	0x00006270
        /*0814*/ 	.word	0x00000005
        /*0818*/ 	.word	0x000000f0
        /*081c*/ 	.short	0x010a
        /*081e*/ 	.byte	0xff
	.zero		1


	//   ....[113]....
        /*0820*/ 	.word	0x00006400
        /*0824*/ 	.word	0x00000003
        /*0828*/ 	.word	0x00000080
        /*082c*/ 	.short	0x010a
        /*082e*/ 	.byte	0xff
	.zero		1


	//   ....[114]....
        /*0830*/ 	.word	0x00006590
        /*0834*/ 	.word	0x0000006f
        /*0838*/ 	.word	0x000000f0
        /*083c*/ 	.short	0x010a
        /*083e*/ 	.byte	0xff
	.zero		1


	//   ....[115]....
        /*0840*/ 	.word	0x00006840
        /*0844*/ 	.word	0x0000006f
        /*0848*/ 	.word	0x00000000
        /*084c*/ 	.short	0x0101
        /*084e*/ 	.byte	0xff
	.zero		1


	//   ....[116]....
        /*0850*/ 	.word	0x0000a490
        /*0854*/ 	.word	0x00000000
        /*0858*/ 	.word	0x00000000
        /*085c*/ 	.short	0x0101
        /*085e*/ 	.byte	0xff
	.zero		1


	//   ....[117]....
        /*0860*/ 	.word	0x0000a510
        /*0864*/ 	.word	0x00000003
        /*0868*/ 	.word	0x00000080
        /*086c*/ 	.short	0x010a
        /*086e*/ 	.byte	0xff
	.zero		1


	//   ....[118]....
        /*0870*/ 	.word	0x0000a780
        /*0874*/ 	.word	0x00000000
        /*0878*/ 	.word	0x00000000
        /*087c*/ 	.short	0x0101
        /*087e*/ 	.byte	0xff
	.zero		1


	//   ....[119]....
        /*0880*/ 	.word	0x0000a7a0
        /*0884*/ 	.word	0x00000003
        /*0888*/ 	.word	0x00000140
        /*088c*/ 	.short	0x010a
        /*088e*/ 	.byte	0xff
	.zero		1


	//   ....[120]....
        /*0890*/ 	.word	0x0000a800
        /*0894*/ 	.word	0x00000002
        /*0898*/ 	.word	0x00000040
        /*089c*/ 	.short	0x010a
        /*089e*/ 	.byte	0xff
	.zero		1


	//   ....[121]....
        /*08a0*/ 	.word	0x0000a860
        /*08a4*/ 	.word	0x00000002
        /*08a8*/ 	.word	0x00000040
        /*08ac*/ 	.short	0x010a
        /*08ae*/ 	.byte	0xff
	.zero		1


	//   ....[122]....
        /*08b0*/ 	.word	0x0000a8b0
        /*08b4*/ 	.word	0x00000002
        /*08b8*/ 	.word	0x000000d0
        /*08bc*/ 	.short	0x010a
        /*08be*/ 	.byte	0xff
	.zero		1


	//   ....[123]....
        /*08c0*/ 	.word	0x0000a910
        /*08c4*/ 	.word	0x00000000
        /*08c8*/ 	.word	0x00000000
        /*08cc*/ 	.short	0x010a
        /*08ce*/ 	.byte	0xff
	.zero		1


	//   ....[124]....
        /*08d0*/ 	.word	0x0000a970
        /*08d4*/ 	.word	0x00000000
        /*08d8*/ 	.word	0x00000000
        /*08dc*/ 	.short	0x010a
        /*08de*/ 	.byte	0xff
	.zero		1


	//   ....[125]....
        /*08e0*/ 	.word	0x0000a9d0
        /*08e4*/ 	.word	0x00000000
        /*08e8*/ 	.word	0x00000000
        /*08ec*/ 	.short	0x010a
        /*08ee*/ 	.byte	0xff
	.zero		1


	//   ....[126]....
        /*08f0*/ 	.word	0x0000aa30
        /*08f4*/ 	.word	0x00000000
        /*08f8*/ 	.word	0x00000000
        /*08fc*/ 	.short	0x010a
        /*08fe*/ 	.byte	0xff
	.zero		1


	//   ....[127]....
        /*0900*/ 	.word	0x0000aa90
        /*0904*/ 	.word	0x00000000
        /*0908*/ 	.word	0x00000000
        /*090c*/ 	.short	0x010a
        /*090e*/ 	.byte	0xff
	.zero		1


	//   ....[128]....
        /*0910*/ 	.word	0x0000aaf0
        /*0914*/ 	.word	0x00000000
        /*0918*/ 	.word	0x00000000
        /*091c*/ 	.short	0x010a
        /*091e*/ 	.byte	0xff
	.zero		1


	//   ....[129]....
        /*0920*/ 	.word	0x0000ab50
        /*0924*/ 	.word	0x00000000
        /*0928*/ 	.word	0x00000000
        /*092c*/ 	.short	0x010a
        /*092e*/ 	.byte	0xff
	.zero		1


	//   ....[130]....
        /*0930*/ 	.word	0x0000aba0
        /*0934*/ 	.word	0x00000000
        /*0938*/ 	.word	0x00000130
        /*093c*/ 	.short	0x010a
        /*093e*/ 	.byte	0xff
	.zero		1


	//   ....[131]....
        /*0940*/ 	.word	0x0000ac00
        /*0944*/ 	.word	0x00000000
        /*0948*/ 	.word	0x000000e0
        /*094c*/ 	.short	0x010a
        /*094e*/ 	.byte	0xff
	.zero		1


	//   ....[132]....
        /*0950*/ 	.word	0x0000ac50
        /*0954*/ 	.word	0x00000000
        /*0958*/ 	.word	0x000000d0
        /*095c*/ 	.short	0x010a
        /*095e*/ 	.byte	0xff
	.zero		1


	//   ....[133]....
        /*0960*/ 	.word	0x0000acb0
        /*0964*/ 	.word	0x00000000
        /*0968*/ 	.word	0x000000e0
        /*096c*/ 	.short	0x010a
        /*096e*/ 	.byte	0xff
	.zero		1


	//   ....[134]....
        /*0970*/ 	.word	0x0000ad10
        /*0974*/ 	.word	0x00000004
        /*0978*/ 	.word	0x00000008
        /*097c*/ 	.short	0x010a
        /*097e*/ 	.byte	0xff
	.zero		1


	//   ....[135]....
        /*0980*/ 	.word	0x0000adf0
        /*0984*/ 	.word	0x00000002
        /*0988*/ 	.word	0x00000008
        /*098c*/ 	.short	0x010a
        /*098e*/ 	.byte	0xff
	.zero		1


	//   ....[136]....
        /*0990*/ 	.word	0x0000ae40
        /*0994*/ 	.word	0x00000000
        /*0998*/ 	.word	0x000000d0
        /*099c*/ 	.short	0x010a
        /*099e*/ 	.byte	0xff
	.zero		1


	//   ....[137]....
        /*09a0*/ 	.word	0x0000aea0
        /*09a4*/ 	.word	0x00000000
        /*09a8*/ 	.word	0x00000110
        /*09ac*/ 	.short	0x010a
        /*09ae*/ 	.byte	0xff
	.zero		1


	//   ....[138]....
        /*09b0*/ 	.word	0x0000af00
        /*09b4*/ 	.word	0x00000000
        /*09b8*/ 	.word	0x00000000
        /*09bc*/ 	.short	0x010a
        /*09be*/ 	.byte	0xff
	.zero		1


	//   ....[139]....
        /*09c0*/ 	.word	0x0000af60
        /*09c4*/ 	.word	0x00000000
        /*09c8*/ 	.word	0x00000000
        /*09cc*/ 	.short	0x010a
        /*09ce*/ 	.byte	0xff
	.zero		1


	//   ....[140]....
        /*09d0*/ 	.word	0x0000afc0
        /*09d4*/ 	.word	0x00000000
        /*09d8*/ 	.word	0x00000000
        /*09dc*/ 	.short	0x010a
        /*09de*/ 	.byte	0xff
	.zero		1


	//   ....[141]....
        /*09e0*/ 	.word	0x0000b020
        /*09e4*/ 	.word	0x00000000
        /*09e8*/ 	.word	0x00000000
        /*09ec*/ 	.short	0x010a
        /*09ee*/ 	.byte	0xff
	.zero		1


	//   ....[142]....
        /*09f0*/ 	.word	0x0000b080
        /*09f4*/ 	.word	0x00000000
        /*09f8*/ 	.word	0x00000150
        /*09fc*/ 	.short	0x010a
        /*09fe*/ 	.byte	0xff
	.zero		1


	//   ....[143]....
        /*0a00*/ 	.word	0x0000b0d0
        /*0a04*/ 	.word	0x00000000
        /*0a08*/ 	.word	0x000000d0
        /*0a0c*/ 	.short	0x010a
        /*0a0e*/ 	.byte	0xff
	.zero		1


	//   ....[144]....
        /*0a10*/ 	.word	0x0000b130
        /*0a14*/ 	.word	0x00000000
        /*0a18*/ 	.word	0x000000c8
        /*0a1c*/ 	.short	0x010a
        /*0a1e*/ 	.byte	0xff
	.zero		1


	//   ....[145]....
        /*0a20*/ 	.word	0x0000b190
        /*0a24*/ 	.word	0x00000003
        /*0a28*/ 	.word	0x000000a0
        /*0a2c*/ 	.short	0x010a
        /*0a2e*/ 	.byte	0xff
	.zero		1


	//   ....[146]....
        /*0a30*/ 	.word	0x0000b1f0
        /*0a34*/ 	.word	0x00000003
        /*0a38*/ 	.word	0x000000a8
        /*0a3c*/ 	.short	0x010a
        /*0a3e*/ 	.byte	0xff
	.zero		1


	//   ....[147]....
        /*0a40*/ 	.word	0x0000b250
        /*0a44*/ 	.word	0x00000003
        /*0a48*/ 	.word	0x000000b0
        /*0a4c*/ 	.short	0x010a
        /*0a4e*/ 	.byte	0xff
	.zero		1


	//   ....[148]....
        /*0a50*/ 	.word	0x0000b2b0
        /*0a54*/ 	.word	0x00000003
        /*0a58*/ 	.word	0x000000b8
        /*0a5c*/ 	.short	0x010a
        /*0a5e*/ 	.byte	0xff
	.zero		1


	//   ....[149]....
        /*0a60*/ 	.word	0x0000b310
        /*0a64*/ 	.word	0x00000000
        /*0a68*/ 	.word	0x000000a0
        /*0a6c*/ 	.short	0x010a
        /*0a6e*/ 	.byte	0xff
	.zero		1


	//   ....[150]....
        /*0a70*/ 	.word	0x0000b370
        /*0a74*/ 	.word	0x00000000
        /*0a78*/ 	.word	0x000000a8
        /*0a7c*/ 	.short	0x010a
        /*0a7e*/ 	.byte	0xff
	.zero		1


	//   ....[151]....
        /*0a80*/ 	.word	0x0000b3d0
        /*0a84*/ 	.word	0x00000000
        /*0a88*/ 	.word	0x000000b0
        /*0a8c*/ 	.short	0x010a
        /*0a8e*/ 	.byte	0xff
	.zero		1


	//   ....[152]....
        /*0a90*/ 	.word	0x0000b420
        /*0a94*/ 	.word	0x00000000
        /*0a98*/ 	.word	0x000000d0
        /*0a9c*/ 	.short	0x010a
        /*0a9e*/ 	.byte	0xff
	.zero		1


	//   ....[153]....
        /*0aa0*/ 	.word	0x0000b470
        /*0aa4*/ 	.word	0x00000003
        /*0aa8*/ 	.word	0x00000080
        /*0aac*/ 	.short	0x010a
        /*0aae*/ 	.byte	0xff
	.zero		1


	//   ....[154]....
        /*0ab0*/ 	.word	0x0000b4c0
        /*0ab4*/ 	.word	0x0000006f
        /*0ab8*/ 	.word	0x000000f0
        /*0abc*/ 	.short	0x010a
        /*0abe*/ 	.byte	0xff
	.zero		1


	//----- nvinfo : EIATTR_NUM_MBARRIERS
	.align		4
.L_47:
        /*0ac0*/ 	.byte	0x03, 0x38
        /*0ac2*/ 	.short	0x002b


	//----- nvinfo : EIATTR_EXIT_INSTR_OFFSETS
	.align		4
        /*0ac4*/ 	.byte	0x04, 0x1c
        /*0ac6*/ 	.short	(.L_49 - .L_48)


	//   ....[0]....
.L_48:
        /*0ac8*/ 	.word	0x00002ab0


	//   ....[1]....
        /*0acc*/ 	.word	0x00002fb0


	//   ....[2]....
        /*0ad0*/ 	.word	0x00003010


	//   ....[3]....
        /*0ad4*/ 	.word	0x00004390


	//   ....[4]....
        /*0ad8*/ 	.word	0x000053f0


	//   ....[5]....
        /*0adc*/ 	.word	0x00005430


	//   ....[6]....
        /*0ae0*/ 	.word	0x0000a660


	//   ....[7]....
        /*0ae4*/ 	.word	0x0000a6e0


	//   ....[8]....
        /*0ae8*/ 	.word	0x0000a710


	//   ....[9]....
        /*0aec*/ 	.word	0x0000a790


	//----- nvinfo : EIATTR_MAX_THREADS
	.align		4
.L_49:
        /*0af0*/ 	.byte	0x04, 0x05
        /*0af2*/ 	.short	(.L_51 - .L_50)
.L_50:
        /*0af4*/ 	.word	0x00000100
        /*0af8*/ 	.word	0x00000001
        /*0afc*/ 	.word	0x00000001


	//----- nvinfo : EIATTR_CRS_STACK_SIZE
	.align		4
.L_51:
        /*0b00*/ 	.byte	0x04, 0x1e
        /*0b02*/ 	.short	(.L_53 - .L_52)
.L_52:
        /*0b04*/ 	.word	0x00000000


	//----- nvinfo : EIATTR_CBANK_PARAM_SIZE
	.align		4
.L_53:
        /*0b08*/ 	.byte	0x03, 0x19
        /*0b0a*/ 	.short	0x0800


	//----- nvinfo : EIATTR_PARAM_CBANK
	.align		4
        /*0b0c*/ 	.byte	0x04, 0x0a
        /*0b0e*/ 	.short	(.L_55 - .L_54)
	.align		4
.L_54:
        /*0b10*/ 	.word	index@(.nv.constant0._ZN7cutlass13device_kernelINS_4gemm6kernel13GemmUniversalIN4cute5tupleIJiiiiEEENS1_10collective13CollectiveMmaINS1_35MainloopSm100TmaUmmaWarpSpecializedILi8ELi2ELi4ENS5_IJNS4_1CILi2EEENSA_ILi1EEESC_EEEEENS5_IJNSA_ILi256EEENSA_ILi128EEENSA_ILi64EEEEEENS_6half_tENS5_IJlSC_lEEESJ_SK_NS4_8TiledMMAINS4_8MMA_AtomIJNS4_26SM100_MMA_F16BF16_2x1SM_SSISJ_SJ_fLi256ELi128ELNS4_4UMMA5MajorE0ELSP_0ELNSO_7ScaleInE0ELSQ_0EEEEEENS4_6LayoutINS5_IJSC_SC_SC_EEENS5_IJNSA_ILi0EEESV_SV_EEEEENS5_IJNS4_10UnderscoreESY_SY_EEEEENS4_18SM100_TMA_2SM_LOADENS4_14ComposedLayoutINS4_7SwizzleILi3ELi4ELi3EEENS4_18smem_ptr_flag_bitsILi16EEENST_INS5_IJNSA_ILi8EEESH_EEENS5_IJSH_SC_EEEEEEEvNS4_8identityES11_S1B_vS1C_EENS_8epilogue10collective18CollectiveEpilogueINS1E_23Sm100TmaWarpSpecializedILi4ELi2ELi32ELb1ELb0EEEJNS5_IJSG_SG_SH_EEENS5_IJNST_ISG_SC_EENST_INSA_ILi32EEESC_EEEEESJ_SK_SJ_SK_NS1E_6fusion15FusionCallbacksIS1I_NS1O_13LinCombEltActINS1E_6thread4GELUESJ_fSJ_fLNS_15FloatRoundStyleE2EEES1J_S1N_JEEENS4_5SM1004TMEM4LOAD26SM100_TMEM_LOAD_32dp32b32xENS4_13SM90_TMA_LOADENS12_INS13_ILi2ELi4ELi3EEES16_NST_INS5_IJS17_S1L_EEENS5_IJS1L_SC_EEEEEEENS4_39AutoVectorizingCopyWithAssumedAlignmentILi128EEENS4_14SM90_TMA_STOREES25_S27_S27_EEEvvEEEEvNT_6ParamsE)
        /*0b14*/ 	.short	0x0380
        /*0b16*/ 	.short	0x0800


	//----- nvinfo : EIATTR_SW_WAR
	.align		4
.L_55:
        /*0b18*/ 	.byte	0x04, 0x36
        /*0b1a*/ 	.short	(.L_57 - .L_56)
.L_56:
        /*0b1c*/ 	.word	0x00000008
.L_57:


//--------------------- .nv.callgraph             --------------------------
	.section	.nv.callgraph,"",@"SHT_CUDA_CALLGRAPH"
	.align	4
	.sectionentsize	8
	.align		4
        /*0000*/ 	.word	0x00000000
	.align		4
        /*0004*/ 	.word	0xffffffff
	.align		4
        /*0008*/ 	.word	index@(_ZN7cutlass13device_kernelINS_4gemm6kernel13GemmUniversalIN4cute5tupleIJiiiiEEENS1_10collective13CollectiveMmaINS1_35MainloopSm100TmaUmmaWarpSpecializedILi8ELi2ELi4ENS5_IJNS4_1CILi2EEENSA_ILi1EEESC_EEEEENS5_IJNSA_ILi256EEENSA_ILi128EEENSA_ILi64EEEEEENS_6half_tENS5_IJlSC_lEEESJ_SK_NS4_8TiledMMAINS4_8MMA_AtomIJNS4_26SM100_MMA_F16BF16_2x1SM_SSISJ_SJ_fLi256ELi128ELNS4_4UMMA5MajorE0ELSP_0ELNSO_7ScaleInE0ELSQ_0EEEEEENS4_6LayoutINS5_IJSC_SC_SC_EEENS5_IJNSA_ILi0EEESV_SV_EEEEENS5_IJNS4_10UnderscoreESY_SY_EEEEENS4_18SM100_TMA_2SM_LOADENS4_14ComposedLayoutINS4_7SwizzleILi3ELi4ELi3EEENS4_18smem_ptr_flag_bitsILi16EEENST_INS5_IJNSA_ILi8EEESH_EEENS5_IJSH_SC_EEEEEEEvNS4_8identityES11_S1B_vS1C_EENS_8epilogue10collective18CollectiveEpilogueINS1E_23Sm100TmaWarpSpecializedILi4ELi2ELi32ELb1ELb0EEEJNS5_IJSG_SG_SH_EEENS5_IJNST_ISG_SC_EENST_INSA_ILi32EEESC_EEEEESJ_SK_SJ_SK_NS1E_6fusion15FusionCallbacksIS1I_NS1O_13LinCombEltActINS1E_6thread4GELUESJ_fSJ_fLNS_15FloatRoundStyleE2EEES1J_S1N_JEEENS4_5SM1004TMEM4LOAD26SM100_TMEM_LOAD_32dp32b32xENS4_13SM90_TMA_LOADENS12_INS13_ILi2ELi4ELi3EEES16_NST_INS5_IJS17_S1L_EEENS5_IJS1L_SC_EEEEEEENS4_39AutoVectorizingCopyWithAssumedAlignmentILi128EEENS4_14SM90_TMA_STOREES25_S27_S27_EEEvvEEEEvNT_6ParamsE)
	.align		4
        /*000c*/ 	.word	index@(__assertfail)
	.align		4
        /*0010*/ 	.word	0x00000000
	.align		4
        /*0014*/ 	.word	0xfffffffe
	.align		4
        /*0018*/ 	.word	0x00000000
	.align		4
        /*001c*/ 	.word	0xfffffffd
	.align		4
        /*0020*/ 	.word	0x00000000
	.align		4
        /*0024*/ 	.word	0xfffffffc


//--------------------- .nv.constant4             --------------------------
	.section	.nv.constant4,"a",@progbits
	.align	8
	.align		8
.nv.constant4:
        /*0000*/ 	.dword	__assertfail
	.align		8
        /*0008*/ 	.dword	__unnamed_1
	.align		8
        /*0010*/ 	.dword	__unnamed_2
	.align		8
        /*0018*/ 	.dword	_ZN39_INTERNAL_3b4db1ac_4_k_cu_e9f37229_28114cuda3std3__45__cpo5beginE
	.align		8
        /*0020*/ 	.dword	_ZN39_INTERNAL_3b4db1ac_4_k_cu_e9f37229_28114cuda3std3__45__cpo3endE
	.align		8
        /*0028*/ 	.dword	_ZN39_INTERNAL_3b4db1ac_4_k_cu_e9f37229_28114cuda3std3__45__cpo6cbeginE
	.align		8
        /*0030*/ 	.dword	_ZN39_INTERNAL_3b4db1ac_4_k_cu_e9f37229_28114cuda3std3__45__cpo4cendE
	.align		8
        /*0038*/ 	.dword	_ZN39_INTERNAL_3b4db1ac_4_k_cu_e9f37229_28114cuda3std3__441_GLOBAL__N__3b4db1ac_4_k_cu_e9f37229_28116ignoreE
	.align		8
        /*0040*/ 	.dword	_ZN39_INTERNAL_3b4db1ac_4_k_cu_e9f37229_28114cuda3std3__419piecewise_constructE
	.align		8
        /*0048*/ 	.dword	_ZN39_INTERNAL_3b4db1ac_4_k_cu_e9f37229_28114cuda3std3__48in_placeE
	.align		8
        /*0050*/ 	.dword	_ZN39_INTERNAL_3b4db1ac_4_k_cu_e9f37229_28114cuda3std6ranges3__45__cpo4swapE
	.align		8
        /*0058*/ 	.dword	_ZN39_INTERNAL_3b4db1ac_4_k_cu_e9f37229_28114cuda3std6ranges3__45__cpo9iter_moveE
	.align		8
        /*0060*/ 	.dword	_ZN39_INTERNAL_3b4db1ac_4_k_cu_e9f37229_28114cute7productE
	.align		8
        /*0068*/ 	.dword	_ZN39_INTERNAL_3b4db1ac_4_k_cu_e9f37229_28114cute1_E
	.align		8
        /*0070*/ 	.dword	$str$25
	.align		8
        /*0078*/ 	.dword	$str$26
	.align		8
        /*0080*/ 	.dword	$str$27
	.align		8
        /*0088*/ 	.dword	$str$28


//--------------------- .text._ZN7cutlass13device_kernelINS_4gemm6kernel13GemmUniversalIN4cute5tupleIJiiiiEEENS1_10collective13CollectiveMmaINS1_35MainloopSm100TmaUmmaWarpSpecializedILi8ELi2ELi4ENS5_IJNS4_1CILi2EEENSA_ILi1EEESC_EEEEENS5_IJNSA_ILi256EEENSA_ILi128EEENSA_ILi64EEEEEENS_6half_tENS5_IJlSC_lEEESJ_SK_NS4_8TiledMMAINS4_8MMA_AtomIJNS4_26SM100_MMA_F16BF16_2x1SM_SSISJ_SJ_fLi256ELi128ELNS4_4UMMA5MajorE0ELSP_0ELNSO_7ScaleInE0ELSQ_0EEEEEENS4_6LayoutINS5_IJSC_SC_SC_EEENS5_IJNSA_ILi0EEESV_SV_EEEEENS5_IJNS4_10UnderscoreESY_SY_EEEEENS4_18SM100_TMA_2SM_LOADENS4_14ComposedLayoutINS4_7SwizzleILi3ELi4ELi3EEENS4_18smem_ptr_flag_bitsILi16EEENST_INS5_IJNSA_ILi8EEESH_EEENS5_IJSH_SC_EEEEEEEvNS4_8identityES11_S1B_vS1C_EENS_8epilogue10collective18CollectiveEpilogueINS1E_23Sm100TmaWarpSpecializedILi4ELi2ELi32ELb1ELb0EEEJNS5_IJSG_SG_SH_EEENS5_IJNST_ISG_SC_EENST_INSA_ILi32EEESC_EEEEESJ_SK_SJ_SK_NS1E_6fusion15FusionCallbacksIS1I_NS1O_13LinCombEltActINS1E_6thread4GELUESJ_fSJ_fLNS_15FloatRoundStyleE2EEES1J_S1N_JEEENS4_5SM1004TMEM4LOAD26SM100_TMEM_LOAD_32dp32b32xENS4_13SM90_TMA_LOADENS12_INS13_ILi2ELi4ELi3EEES16_NST_INS5_IJS17_S1L_EEENS5_IJS1L_SC_EEEEEEENS4_39AutoVectorizingCopyWithAssumedAlignmentILi128EEENS4_14SM90_TMA_STOREES25_S27_S27_EEEvvEEEEvNT_6ParamsE --------------------------
	.section	.text._ZN7cutlass13device_kernelINS_4gemm6kernel13GemmUniversalIN4cute5tupleIJiiiiEEENS1_10collective13CollectiveMmaINS1_35MainloopSm100TmaUmmaWarpSpecializedILi8ELi2ELi4ENS5_IJNS4_1CILi2EEENSA_ILi1EEESC_EEEEENS5_IJNSA_ILi256EEENSA_ILi128EEENSA_ILi64EEEEEENS_6half_tENS5_IJlSC_lEEESJ_SK_NS4_8TiledMMAINS4_8MMA_AtomIJNS4_26SM100_MMA_F16BF16_2x1SM_SSISJ_SJ_fLi256ELi128ELNS4_4UMMA5MajorE0ELSP_0ELNSO_7ScaleInE0ELSQ_0EEEEEENS4_6LayoutINS5_IJSC_SC_SC_EEENS5_IJNSA_ILi0EEESV_SV_EEEEENS5_IJNS4_10UnderscoreESY_SY_EEEEENS4_18SM100_TMA_2SM_LOADENS4_14ComposedLayoutINS4_7SwizzleILi3ELi4ELi3EEENS4_18smem_ptr_flag_bitsILi16EEENST_INS5_IJNSA_ILi8EEESH_EEENS5_IJSH_SC_EEEEEEEvNS4_8identityES11_S1B_vS1C_EENS_8epilogue10collective18CollectiveEpilogueINS1E_23Sm100TmaWarpSpecializedILi4ELi2ELi32ELb1ELb0EEEJNS5_IJSG_SG_SH_EEENS5_IJNST_ISG_SC_EENST_INSA_ILi32EEESC_EEEEESJ_SK_SJ_SK_NS1E_6fusion15FusionCallbacksIS1I_NS1O_13LinCombEltActINS1E_6thread4GELUESJ_fSJ_fLNS_15FloatRoundStyleE2EEES1J_S1N_JEEENS4_5SM1004TMEM4LOAD26SM100_TMEM_LOAD_32dp32b32xENS4_13SM90_TMA_LOADENS12_INS13_ILi2ELi4ELi3EEES16_NST_INS5_IJS17_S1L_EEENS5_IJS1L_SC_EEEEEEENS4_39AutoVectorizingCopyWithAssumedAlignmentILi128EEENS4_14SM90_TMA_STOREES25_S27_S27_EEEvvEEEEvNT_6ParamsE,"ax",@progbits
	.align	128
.text._ZN7cutlass13device_kernelINS_4gemm6kernel13GemmUniversalIN4cute5tupleIJiiiiEEENS1_10collective13CollectiveMmaINS1_35MainloopSm100TmaUmmaWarpSpecializedILi8ELi2ELi4ENS5_IJNS4_1CILi2EEENSA_ILi1EEESC_EEEEENS5_IJNSA_ILi256EEENSA_ILi128EEENSA_ILi64EEEEEENS_6half_tENS5_IJlSC_lEEESJ_SK_NS4_8TiledMMAINS4_8MMA_AtomIJNS4_26SM100_MMA_F16BF16_2x1SM_SSISJ_SJ_fLi256ELi128ELNS4_4UMMA5MajorE0ELSP_0ELNSO_7ScaleInE0ELSQ_0EEEEEENS4_6LayoutINS5_IJSC_SC_SC_EEENS5_IJNSA_ILi0EEESV_SV_EEEEENS5_IJNS4_10UnderscoreESY_SY_EEEEENS4_18SM100_TMA_2SM_LOADENS4_14ComposedLayoutINS4_7SwizzleILi3ELi4ELi3EEENS4_18smem_ptr_flag_bitsILi16EEENST_INS5_IJNSA_ILi8EEESH_EEENS5_IJSH_SC_EEEEEEEvNS4_8identityES11_S1B_vS1C_EENS_8epilogue10collective18CollectiveEpilogueINS1E_23Sm100TmaWarpSpecializedILi4ELi2ELi32ELb1ELb0EEEJNS5_IJSG_SG_SH_EEENS5_IJNST_ISG_SC_EENST_INSA_ILi32EEESC_EEEEESJ_SK_SJ_SK_NS1E_6fusion15FusionCallbacksIS1I_NS1O_13LinCombEltActINS1E_6thread4GELUESJ_fSJ_fLNS_15FloatRoundStyleE2EEES1J_S1N_JEEENS4_5SM1004TMEM4LOAD26SM100_TMEM_LOAD_32dp32b32xENS4_13SM90_TMA_LOADENS12_INS13_ILi2ELi4ELi3EEES16_NST_INS5_IJS17_S1L_EEENS5_IJS1L_SC_EEEEEEENS4_39AutoVectorizingCopyWithAssumedAlignmentILi128EEENS4_14SM90_TMA_STOREES25_S27_S27_EEEvvEEEEvNT_6ParamsE:
        .type           _ZN7cutlass13device_kernelINS_4gemm6kernel13GemmUniversalIN4cute5tupleIJiiiiEEENS1_10collective13CollectiveMmaINS1_35MainloopSm100TmaUmmaWarpSpecializedILi8ELi2ELi4ENS5_IJNS4_1CILi2EEENSA_ILi1EEESC_EEEEENS5_IJNSA_ILi256EEENSA_ILi128EEENSA_ILi64EEEEEENS_6half_tENS5_IJlSC_lEEESJ_SK_NS4_8TiledMMAINS4_8MMA_AtomIJNS4_26SM100_MMA_F16BF16_2x1SM_SSISJ_SJ_fLi256ELi128ELNS4_4UMMA5MajorE0ELSP_0ELNSO_7ScaleInE0ELSQ_0EEEEEENS4_6LayoutINS5_IJSC_SC_SC_EEENS5_IJNSA_ILi0EEESV_SV_EEEEENS5_IJNS4_10UnderscoreESY_SY_EEEEENS4_18SM100_TMA_2SM_LOADENS4_14ComposedLayoutINS4_7SwizzleILi3ELi4ELi3EEENS4_18smem_ptr_flag_bitsILi16EEENST_INS5_IJNSA_ILi8EEESH_EEENS5_IJSH_SC_EEEEEEEvNS4_8identityES11_S1B_vS1C_EENS_8epilogue10collective18CollectiveEpilogueINS1E_23Sm100TmaWarpSpecializedILi4ELi2ELi32ELb1ELb0EEEJNS5_IJSG_SG_SH_EEENS5_IJNST_ISG_SC_EENST_INSA_ILi32EEESC_EEEEESJ_SK_SJ_SK_NS1E_6fusion15FusionCallbacksIS1I_NS1O_13LinCombEltActINS1E_6thread4GELUESJ_fSJ_fLNS_15FloatRoundStyleE2EEES1J_S1N_JEEENS4_5SM1004TMEM4LOAD26SM100_TMEM_LOAD_32dp32b32xENS4_13SM90_TMA_LOADENS12_INS13_ILi2ELi4ELi3EEES16_NST_INS5_IJS17_S1L_EEENS5_IJS1L_SC_EEEEEEENS4_39AutoVectorizingCopyWithAssumedAlignmentILi128EEENS4_14SM90_TMA_STOREES25_S27_S27_EEEvvEEEEvNT_6ParamsE,@function
        .size           _ZN7cutlass13device_kernelINS_4gemm6kernel13GemmUniversalIN4cute5tupleIJiiiiEEENS1_10collective13CollectiveMmaINS1_35MainloopSm100TmaUmmaWarpSpecializedILi8ELi2ELi4ENS5_IJNS4_1CILi2EEENSA_ILi1EEESC_EEEEENS5_IJNSA_ILi256EEENSA_ILi128EEENSA_ILi64EEEEEENS_6half_tENS5_IJlSC_lEEESJ_SK_NS4_8TiledMMAINS4_8MMA_AtomIJNS4_26SM100_MMA_F16BF16_2x1SM_SSISJ_SJ_fLi256ELi128ELNS4_4UMMA5MajorE0ELSP_0ELNSO_7ScaleInE0ELSQ_0EEEEEENS4_6LayoutINS5_IJSC_SC_SC_EEENS5_IJNSA_ILi0EEESV_SV_EEEEENS5_IJNS4_10UnderscoreESY_SY_EEEEENS4_18SM100_TMA_2SM_LOADENS4_14ComposedLayoutINS4_7SwizzleILi3ELi4ELi3EEENS4_18smem_ptr_flag_bitsILi16EEENST_INS5_IJNSA_ILi8EEESH_EEENS5_IJSH_SC_EEEEEEEvNS4_8identityES11_S1B_vS1C_EENS_8epilogue10collective18CollectiveEpilogueINS1E_23Sm100TmaWarpSpecializedILi4ELi2ELi32ELb1ELb0EEEJNS5_IJSG_SG_SH_EEENS5_IJNST_ISG_SC_EENST_INSA_ILi32EEESC_EEEEESJ_SK_SJ_SK_NS1E_6fusion15FusionCallbacksIS1I_NS1O_13LinCombEltActINS1E_6thread4GELUESJ_fSJ_fLNS_15FloatRoundStyleE2EEES1J_S1N_JEEENS4_5SM1004TMEM4LOAD26SM100_TMEM_LOAD_32dp32b32xENS4_13SM90_TMA_LOADENS12_INS13_ILi2ELi4ELi3EEES16_NST_INS5_IJS17_S1L_EEENS5_IJS1L_SC_EEEEEEENS4_39AutoVectorizingCopyWithAssumedAlignmentILi128EEENS4_14SM90_TMA_STOREES25_S27_S27_EEEvvEEEEvNT_6ParamsE,(.L_x_193 - _ZN7cutlass13device_kernelINS_4gemm6kernel13GemmUniversalIN4cute5tupleIJiiiiEEENS1_10collective13CollectiveMmaINS1_35MainloopSm100TmaUmmaWarpSpecializedILi8ELi2ELi4ENS5_IJNS4_1CILi2EEENSA_ILi1EEESC_EEEEENS5_IJNSA_ILi256EEENSA_ILi128EEENSA_ILi64EEEEEENS_6half_tENS5_IJlSC_lEEESJ_SK_NS4_8TiledMMAINS4_8MMA_AtomIJNS4_26SM100_MMA_F16BF16_2x1SM_SSISJ_SJ_fLi256ELi128ELNS4_4UMMA5MajorE0ELSP_0ELNSO_7ScaleInE0ELSQ_0EEEEEENS4_6LayoutINS5_IJSC_SC_SC_EEENS5_IJNSA_ILi0EEESV_SV_EEEEENS5_IJNS4_10UnderscoreESY_SY_EEEEENS4_18SM100_TMA_2SM_LOADENS4_14ComposedLayoutINS4_7SwizzleILi3ELi4ELi3EEENS4_18smem_ptr_flag_bitsILi16EEENST_INS5_IJNSA_ILi8EEESH_EEENS5_IJSH_SC_EEEEEEEvNS4_8identityES11_S1B_vS1C_EENS_8epilogue10collective18CollectiveEpilogueINS1E_23Sm100TmaWarpSpecializedILi4ELi2ELi32ELb1ELb0EEEJNS5_IJSG_SG_SH_EEENS5_IJNST_ISG_SC_EENST_INSA_ILi32EEESC_EEEEESJ_SK_SJ_SK_NS1E_6fusion15FusionCallbacksIS1I_NS1O_13LinCombEltActINS1E_6thread4GELUESJ_fSJ_fLNS_15FloatRoundStyleE2EEES1J_S1N_JEEENS4_5SM1004TMEM4LOAD26SM100_TMEM_LOAD_32dp32b32xENS4_13SM90_TMA_LOADENS12_INS13_ILi2ELi4ELi3EEES16_NST_INS5_IJS17_S1L_EEENS5_IJS1L_SC_EEEEEEENS4_39AutoVectorizingCopyWithAssumedAlignmentILi128EEENS4_14SM90_TMA_STOREES25_S27_S27_EEEvvEEEEvNT_6ParamsE)
        .other          _ZN7cutlass13device_kernelINS_4gemm6kernel13GemmUniversalIN4cute5tupleIJiiiiEEENS1_10collective13CollectiveMmaINS1_35MainloopSm100TmaUmmaWarpSpecializedILi8ELi2ELi4ENS5_IJNS4_1CILi2EEENSA_ILi1EEESC_EEEEENS5_IJNSA_ILi256EEENSA_ILi128EEENSA_ILi64EEEEEENS_6half_tENS5_IJlSC_lEEESJ_SK_NS4_8TiledMMAINS4_8MMA_AtomIJNS4_26SM100_MMA_F16BF16_2x1SM_SSISJ_SJ_fLi256ELi128ELNS4_4UMMA5MajorE0ELSP_0ELNSO_7ScaleInE0ELSQ_0EEEEEENS4_6LayoutINS5_IJSC_SC_SC_EEENS5_IJNSA_ILi0EEESV_SV_EEEEENS5_IJNS4_10UnderscoreESY_SY_EEEEENS4_18SM100_TMA_2SM_LOADENS4_14ComposedLayoutINS4_7SwizzleILi3ELi4ELi3EEENS4_18smem_ptr_flag_bitsILi16EEENST_INS5_IJNSA_ILi8EEESH_EEENS5_IJSH_SC_EEEEEEEvNS4_8identityES11_S1B_vS1C_EENS_8epilogue10collective18CollectiveEpilogueINS1E_23Sm100TmaWarpSpecializedILi4ELi2ELi32ELb1ELb0EEEJNS5_IJSG_SG_SH_EEENS5_IJNST_ISG_SC_EENST_INSA_ILi32EEESC_EEEEESJ_SK_SJ_SK_NS1E_6fusion15FusionCallbacksIS1I_NS1O_13LinCombEltActINS1E_6thread4GELUESJ_fSJ_fLNS_15FloatRoundStyleE2EEES1J_S1N_JEEENS4_5SM1004TMEM4LOAD26SM100_TMEM_LOAD_32dp32b32xENS4_13SM90_TMA_LOADENS12_INS13_ILi2ELi4ELi3EEES16_NST_INS5_IJS17_S1L_EEENS5_IJS1L_SC_EEEEEEENS4_39AutoVectorizingCopyWithAssumedAlignmentILi128EEENS4_14SM90_TMA_STOREES25_S27_S27_EEEvvEEEEvNT_6ParamsE,@"STO_CUDA_ENTRY STV_DEFAULT"
_ZN7cutlass13device_kernelINS_4gemm6kernel13GemmUniversalIN4cute5tupleIJiiiiEEENS1_10collective13CollectiveMmaINS1_35MainloopSm100TmaUmmaWarpSpecializedILi8ELi2ELi4ENS5_IJNS4_1CILi2EEENSA_ILi1EEESC_EEEEENS5_IJNSA_ILi256EEENSA_ILi128EEENSA_ILi64EEEEEENS_6half_tENS5_IJlSC_lEEESJ_SK_NS4_8TiledMMAINS4_8MMA_AtomIJNS4_26SM100_MMA_F16BF16_2x1SM_SSISJ_SJ_fLi256ELi128ELNS4_4UMMA5MajorE0ELSP_0ELNSO_7ScaleInE0ELSQ_0EEEEEENS4_6LayoutINS5_IJSC_SC_SC_EEENS5_IJNSA_ILi0EEESV_SV_EEEEENS5_IJNS4_10UnderscoreESY_SY_EEEEENS4_18SM100_TMA_2SM_LOADENS4_14ComposedLayoutINS4_7SwizzleILi3ELi4ELi3EEENS4_18smem_ptr_flag_bitsILi16EEENST_INS5_IJNSA_ILi8EEESH_EEENS5_IJSH_SC_EEEEEEEvNS4_8identityES11_S1B_vS1C_EENS_8epilogue10collective18CollectiveEpilogueINS1E_23Sm100TmaWarpSpecializedILi4ELi2ELi32ELb1ELb0EEEJNS5_IJSG_SG_SH_EEENS5_IJNST_ISG_SC_EENST_INSA_ILi32EEESC_EEEEESJ_SK_SJ_SK_NS1E_6fusion15FusionCallbacksIS1I_NS1O_13LinCombEltActINS1E_6thread4GELUESJ_fSJ_fLNS_15FloatRoundStyleE2EEES1J_S1N_JEEENS4_5SM1004TMEM4LOAD26SM100_TMEM_LOAD_32dp32b32xENS4_13SM90_TMA_LOADENS12_INS13_ILi2ELi4ELi3EEES16_NST_INS5_IJS17_S1L_EEENS5_IJS1L_SC_EEEEEEENS4_39AutoVectorizingCopyWithAssumedAlignmentILi128EEENS4_14SM90_TMA_STOREES25_S27_S27_EEEvvEEEEvNT_6ParamsE:
[----:B------:R-:W1:Y:S01]  /*0000*/  LDC R1, c[0x0][0x37c] ;  /* 0x0000df00ff017b82 */ /* 0x000e620000000800 */
[----:B------:R-:W2:Y:S01]  /*0010*/  S2R R131, SR_TID.X ;  /* 0x0000000000837919 */ /* 0x000ea20000002100 */
[----:B------:R-:W3:Y:S06]  /*0020*/  LDCU.64 UR8, c[0x0][0x890] ;  /* 0x00011200ff0877ac */ /* 0x000eec0008000a00 */
[----:B------:R-:W4:Y:S01]  /*0030*/  S2UR UR37, SR_CgaCtaId ;  /* 0x00000000002579c3 */ /* 0x000f220000008800 */
[----:B------:R-:W-:Y:S02]  /*0040*/  PRMT R110, RZ, 0x7610, R110 ;  /* 0x00007610ff6e7816 */ /* 0x000fe4000000006e */
[----:B------:R-:W-:Y:S01]  /*0050*/  ELECT P0, URZ, PT ;  /* 0x0000000000ff782f */ /* 0x000fe20003800000 */
[----:B------:R-:W1:Y:S01]  /*0060*/  LDCU.64 UR38, c[0x0][0x358] ;  /* 0x00006b00ff2677ac */ /* 0x000e620008000a00 */
[----:B---3--:R-:W-:-:S04]  /*0070*/  UISETP.NE.U32.AND UP2, UPT, UR8, URZ, UPT ;  /* 0x000000ff0800728c */ /* 0x008fc8000bf45070 */
[----:B------:R-:W-:Y:S02]  /*0080*/  UISETP.NE.AND.EX UP2, UPT, UR9, URZ, UPT, UP2 ;  /* 0x000000ff0900728c */ /* 0x000fe4000bf45320 */
[----:B----4-:R-:W-:Y:S02]  /*0090*/  ULOP3.LUT UR5, UR37, 0x1, URZ, 0xc0, !UPT ;  /* 0x0000000125057892 */ /* 0x010fe4000f8ec0ff */
[----:B------:R-:W-:Y:S01]  /*00a0*/  ULOP3.LUT UR4, UR37, 0x1, URZ, 0x3c, !UPT ;  /* 0x0000000125047892 */ /* 0x000fe2000f8e3cff */
[----:B--2---:R-:W-:-:S05]  /*00b0*/  SHF.R.U32.HI R134, RZ, 0x5, R131 ;  /* 0x00000005ff867819 */ /* 0x004fca0000011683 */
[----:B------:R-:W2:Y:S02]  /*00c0*/  SHFL.IDX PT, R0, R134, RZ, 0x1f ;  /* 0x00001fff86007589 */ /* 0x000ea400000e0000 */
[----:B--2---:R-:W-:Y:S01]  /*00d0*/  R2UR UR10, R0 ;  /* 0x00000000000a72ca */ /* 0x004fe200000e0000 */
[----:B-1----:R-:W-:Y:S05]  /*00e0*/  BRA.U UP2, `(.L_x_0) ;  /* 0x00000001022c7547 */ /* 0x002fea000b800000 */
[----:B------:R-:W1:Y:S02]  /*00f0*/  LDCU.64 UR6, c[0x0][0x888] ;  /* 0x00011100ff0677ac */ /* 0x000e640008000a00 */
[----:B-1----:R-:W-:-:S04]  /*0100*/  UISETP.NE.U32.AND UP0, UPT, UR6, URZ, UPT ;  /* 0x000000ff0600728c */ /* 0x002fc8000bf05070 */
[----:B------:R-:W-:-:S09]  /*0110*/  UISETP.NE.AND.EX UP0, UPT, UR7, URZ, UPT, UP0 ;  /* 0x000000ff0700728c */ /* 0x000fd2000bf05300 */
[----:B------:R-:W-:Y:S05]  /*0120*/  BRA.U !UP0, `(.L_x_1) ;  /* 0x0000000108107547 */ /* 0x000fea000b800000 */
[----:B------:R-:W1:Y:S02]  /*0130*/  LDC.64 R2, c[0x0][0x888] ;  /* 0x00022200ff027b82 */ /* 0x000e640000000a00 */
[----:B-1----:R1:W5:Y:S01]  /*0140*/  LDG.E R83, desc[UR38][R2.64] ;  /* 0x0000002602537981 */ /* 0x002362000c1e1900 */
[----:B------:R-:W-:Y:S01]  /*0150*/  HFMA2 R110, -RZ, RZ, 0, 5.9604644775390625e-08 ;  /* 0x00000001ff6e7431 */ /* 0x000fe200000001ff */
[----:B------:R-:W-:Y:S05]  /*0160*/  BRA `(.L_x_0) ;  /* 0x00000000000c7947 */ /* 0x000fea0003800000 */
.L_x_1:
[----:B------:R-:W1:Y:S01]  /*0170*/  LDCU UR6, c[0x0][0x880] ;  /* 0x00011000ff0677ac */ /* 0x000e620008000800 */
[----:B------:R-:W-:Y:S01]  /*0180*/  HFMA2 R110, -RZ, RZ, 0, 5.9604644775390625e-08 ;  /* 0x00000001ff6e7431 */ /* 0x000fe200000001ff */
[----:B-1----:R-:W-:-:S07]  /*0190*/  MOV R83, UR6 ;  /* 0x0000000600537c02 */ /* 0x002fce0008000f00 */
.L_x_0:
[----:B------:R-:W2:Y:S02]  /*01a0*/  LDCU.64 UR6, c[0x0][0x8b0] ;  /* 0x00011600ff0677ac */ /* 0x000ea40008000a00 */
[----:B--2---:R-:W-:-:S04]  /*01b0*/  UISETP.NE.U32.AND UP0, UPT, UR6, URZ, UPT ;  /* 0x000000ff0600728c */ /* 0x004fc8000bf05070 */
[----:B------:R-:W-:-:S09]  /*01c0*/  UISETP.NE.AND.EX UP0, UPT, UR7, URZ, UPT, UP0 ;  /* 0x000000ff0700728c */ /* 0x000fd2000bf05300 */
[----:B------:R-:W-:Y:S05]  /*01d0*/  BRA.U UP0, `(.L_x_2) ;  /* 0x0000000100247547 */ /* 0x000fea000b800000 */
[----:B------:R-:W2:Y:S02]  /*01e0*/  LDCU.64 UR6, c[0x0][0x8a8] ;  /* 0x00011500ff0677ac */ /* 0x000ea40008000a00 */
[----:B--2---:R-:W-:-:S04]  /*01f0*/  UISETP.NE.U32.AND UP0, UPT, UR6, URZ, UPT ;  /* 0x000000ff0600728c */ /* 0x004fc8000bf05070 */
[----:B------:R-:W-:-:S09]  /*0200*/  UISETP.NE.AND.EX UP0, UPT, UR7, URZ, UPT, UP0 ;  /* 0x000000ff0700728c */ /* 0x000fd2000bf05300 */
[----:B------:R-:W-:Y:S05]  /*0210*/  BRA.U !UP0, `(.L_x_3) ;  /* 0x00000001080c7547 */ /* 0x000fea000b800000 */
[----:B-1----:R-:W1:Y:S02]  /*0220*/  LDC.64 R2, c[0x0][0x8a8] ;  /* 0x00022a00ff027b82 */ /* 0x002e640000000a00 */
[----:B-1----:R2:W5:Y:S01]  /*0230*/  LDG.E R69, desc[UR38][R2.64] ;  /* 0x0000002602457981 */ /* 0x002562000c1e1900 */
[----:B------:R-:W-:Y:S05]  /*0240*/  BRA `(.L_x_2) ;  /* 0x0000000000087947 */ /* 0x000fea0003800000 */
.L_x_3:
[----:B------:R-:W2:Y:S02]  /*0250*/  LDCU UR6, c[0x0][0x8a0] ;  /* 0x00011400ff0677ac */ /* 0x000ea40008000800 */
[----:B--2---:R-:W-:Y:S02]  /*0260*/  MOV R69, UR6 ;  /* 0x0000000600457c02 */ /* 0x004fe40008000f00 */
.L_x_2:
[----:B------:R-:W-:Y:S01]  /*0270*/  IMAD.U32 R0, RZ, RZ, UR10 ;  /* 0x0000000aff007e24 */ /* 0x000fe2000f8e00ff */
[----:B------:R-:W-:Y:S04]  /*0280*/  BSSY.RECONVERGENT B0, `(.L_x_4) ;  /* 0x000000c000007945 */ /* 0x000fe80003800200 */
[C---:B------:R-:W-:Y:S02]  /*0290*/  ISETP.NE.OR P2, PT, R0.reuse, 0x1, !P0 ;  /* 0x000000010000780c */ /* 0x040fe40004745670 */
[----:B------:R-:W-:-:S11]  /*02a0*/  ISETP.NE.OR P1, PT, R0, 0x3, !P0 ;  /* 0x000000030000780c */ /* 0x000fd60004725670 */
[----:B------:R-:W-:Y:S05]  /*02b0*/  @P2 BRA `(.L_x_5) ;  /* 0x0000000000202947 */ /* 0x000fea0003800000 */
[----:B------:R-:W3:Y:S02]  /*02c0*/  LDCU.64 UR6, c[0x0][0x348] ;  /* 0x00006900ff0677ac */ /* 0x000ee40008000a00 */
[----:B---3--:R-:W-:Y:S02]  /*02d0*/  UIADD3 UR12, UP1, UPT, UR6, 0x80, URZ ;  /* 0x00000080060c7890 */ /* 0x008fe4000ff3e0ff */
[----:B------:R-:W-:Y:S02]  /*02e0*/  UIADD3 UR6, UP0, UPT, UR6, 0x180, URZ ;  /* 0x0000018006067890 */ /* 0x000fe4000ff1e0ff */
[----:B------:R-:W-:Y:S02]  /*02f0*/  UIADD3.X UR13, UPT, UPT, URZ, UR7, URZ, UP1, !UPT ;  /* 0x00000007ff0d7290 */ /* 0x000fe40008ffe4ff */
[----:B------:R-:W-:-:S07]  /*0300*/  UIADD3.X UR7, UPT, UPT, URZ, UR7, URZ, UP0, !UPT ;  /* 0x00000007ff077290 */ /* 0x000fce00087fe4ff */
[----:B------:R3:W-:Y:S02]  /*0310*/  UTMACCTL.PF [UR12] ;  /* 0x000000000c0079b9 */ /* 0x0007e40008040000 */
[----:B------:R3:W-:Y:S02]  /*0320*/  UTMACCTL.PF [UR6] ;  /* 0x00000000060079b9 */ /* 0x0007e40008040000 */
[----:B---3--:R-:W-:Y:S01]  /*0330*/  NOP ;  /* 0x0000000000007918 */ /* 0x008fe20000000000 */
.L_x_5:
[----:B------:R-:W-:Y:S05]  /*0340*/  BSYNC.RECONVERGENT B0 ;  /* 0x0000000000007941 */ /* 0x000fea0003800200 */
.L_x_4:
[----:B------:R-:W-:Y:S04]  /*0350*/  BSSY.RECONVERGENT B0, `(.L_x_6) ;  /* 0x000000a000007945 */ /* 0x000fe80003800200 */
        /* <DEDUP_REMOVED lines=9> */
.L_x_7:
[----:B------:R-:W-:Y:S05]  /*03f0*/  BSYNC.RECONVERGENT B0 ;  /* 0x0000000000007941 */ /* 0x000fea0003800200 */
.L_x_6:
[----:B------:R-:W3:Y:S01]  /*0400*/  LDCU.64 UR6, c[0x0][0x888] ;  /* 0x00011100ff0677ac */ /* 0x000ee20008000a00 */
[----:B------:R-:W-:Y:S02]  /*0410*/  UISETP.EQ.U32.AND UP1, UPT, UR8, URZ, UPT ;  /* 0x000000ff0800728c */ /* 0x000fe4000bf22070 */
[----:B------:R-:W-:Y:S02]  /*0420*/  UPLOP3.LUT UP5, UPT, UPT, UPT, UPT, 0x40, 0x4 ;  /* 0x000000000004789c */ /* 0x000fe40003fae870 */
[----:B---3--:R-:W-:-:S04]  /*0430*/  UISETP.NE.U32.AND UP0, UPT, UR6, URZ, UPT ;  /* 0x000000ff0600728c */ /* 0x008fc8000bf05070 */
[----:B------:R-:W-:-:S04]  /*0440*/  UISETP.NE.AND.EX UP0, UPT, UR7, URZ, UPT, UP0 ;  /* 0x000000ff0700728c */ /* 0x000fc8000bf05300 */
[----:B------:R-:W-:-:S04]  /*0450*/  UISETP.EQ.OR.EX UP3, UPT, UR9, URZ, !UP0, UP1 ;  /* 0x000000ff0900728c */ /* 0x000fc8000c762710 */
[----:B------:R-:W-:-:S05]  /*0460*/  UP2UR UR45, UPR, URZ, 0x8 ;  /* 0x00000008ff2d7883 */ /* 0x000fca0008000000 */
[----:B------:R-:W-:Y:S07]  /*0470*/  BRA.U !UP3, `(.L_x_8) ;  /* 0x000000010b147547 */ /* 0x000fee000b800000 */
[----:B------:R-:W-:Y:S01]  /*0480*/  PLOP3.LUT P2, PT, PT, PT, UP2, 0x80, 0x8 ;  /* 0x000000000008781c */ /* 0x000fe20003f4f028 */
[----:B------:R-:W-:-:S12]  /*0490*/  UPLOP3.LUT UP5, UPT, UPT, UPT, UP0, 0x40, 0x4 ;  /* 0x000000000004789c */ /* 0x000fd80003fae800 */
[----:B-----5:R-:W-:-:S13]  /*04a0*/  @!P2 FSETP.EQ.AND P1, PT, R83, RZ, PT ;  /* 0x000000ff5300a20b */ /* 0x020fda0003f22000 */
[----:B------:R-:W-:Y:S01]  /*04b0*/  @!P2 VOTEU.ANY UP1, P1 ;  /* 0x0000000000ffa886 */ /* 0x000fe20000820100 */
[----:B------:R-:W-:-:S11]  /*04c0*/  @!UP2 UPLOP3.LUT UP5, UPT, UPT, UPT, UP1, 0x80, 0x8 ;  /* 0x000000000008a89c */ /* 0x000fd60003faf010 */
.L_x_8:
[----:B------:R-:W3:Y:S01]  /*04d0*/  SHFL.IDX PT, R0, R134, RZ, 0x1f ;  /* 0x00001fff86007589 */ /* 0x000ee200000e0000 */
[----:B------:R-:W-:-:S04]  /*04e0*/  UISETP.NE.AND UP1, UPT, UR10, 0x2, UPT ;  /* 0x000000020a00788c */ /* 0x000fc8000bf25270 */
[----:B------:R-:W-:Y:S02]  /*04f0*/  UISETP.EQ.AND UP2, UPT, UR5, URZ, !UP1 ;  /* 0x000000ff0500728c */ /* 0x000fe4000cf42270 */
[----:B------:R-:W-:-:S04]  /*0500*/  USEL UR6, URZ, 0x1, UP1 ;  /* 0x00000001ff067887 */ /* 0x000fc80008800000 */
[----:B------:R-:W-:Y:S02]  /*0510*/  PLOP3.LUT P5, PT, P0, PT, UP2, 0x80, 0x8 ;  /* 0x000000000008781c */ /* 0x000fe400007af028 */
[----:B---3--:R-:W-:-:S13]  /*0520*/  ISETP.NE.AND P1, PT, R0, RZ, PT ;  /* 0x000000ff0000720c */ /* 0x008fda0003f25270 */
[----:B------:R-:W-:Y:S05]  /*0530*/  @P1 BRA `(.L_x_9) ;  /* 0x0000000000641947 */ /* 0x000fea0003800000 */
[----:B------:R-:W-:Y:S01]  /*0540*/  UMOV UR8, 0x400 ;  /* 0x0000040000087882 */ /* 0x000fe20000000000 */
[----:B------:R-:W-:Y:S01]  /*0550*/  UMOV UR7, 0x1 ;  /* 0x0000000100077882 */ /* 0x000fe20000000000 */
[----:B------:R-:W-:Y:S02]  /*0560*/  ULEA UR8, UR37, UR8, 0x18 ;  /* 0x0000000825087291 */ /* 0x000fe4000f8ec0ff */
[----:B------:R-:W-:-:S04]  /*0570*/  UIADD3 UR12, UPT, UPT, -UR7, 0x100000, URZ ;  /* 0x00100000070c7890 */ /* 0x000fc8000fffe1ff */
[----:B------:R-:W-:Y:S02]  /*0580*/  USHF.L.U32 UR13, UR12, 0xb, URZ ;  /* 0x0000000b0c0d7899 */ /* 0x000fe400080006ff */
[----:B------:R-:W-:Y:S01]  /*0590*/  USHF.L.U32 UR12, UR12, 0x1, URZ ;  /* 0x000000010c0c7899 */ /* 0x000fe200080006ff */
[----:B------:R-:W-:Y:S01]  /*05a0*/  ELECT P1, URZ, PT ;  /* 0x0000000000ff782f */ /* 0x000fe20003820000 */
[----:B------:R-:W3:Y:S10]  /*05b0*/  FENCE.VIEW.ASYNC.S ;  /* 0x00000000000073c6 */ /* 0x000ef40000000000 */
[----:B---3--:R3:W4:Y:S01]  /*05c0*/  SYNCS.EXCH.64 URZ, [UR8], UR12 ;  /* 0x0000000c08ff75b2 */ /* 0x0087220008000100 */
[----:B------:R3:W1:Y:S01]  /*05d0*/  SYNCS.EXCH.64 URZ, [UR8+0x40], UR12 ;  /* 0x0000400c08ff75b2 */ /* 0x0006620008000100 */
        /* <DEDUP_REMOVED lines=13> */
[----:B------:R3:W1:Y:S02]  /*06b0*/  SYNCS.EXCH.64 URZ, [UR8+0x78], UR12 ;  /* 0x0000780c08ff75b2 */ /* 0x0006640008000100 */
[----:B---3--:R-:W-:Y:S01]  /*06c0*/  NOP ;  /* 0x0000000000007918 */ /* 0x008fe20000000000 */
.L_x_9:
[----:B------:R-:W3:Y:S01]  /*06d0*/  SHFL.IDX PT, R0, R134, RZ, 0x1f ;  /* 0x00001fff86007589 */ /* 0x000ee200000e0000 */
[----:B------:R-:W-:Y:S01]  /*06e0*/  NOP ;  /* 0x0000000000007918 */ /* 0x000fe20000000000 */
[----:B---3--:R-:W-:-:S13]  /*06f0*/  ISETP.NE.AND P1, PT, R0, 0x1, PT ;  /* 0x000000010000780c */ /* 0x008fda0003f25270 */
[----:B------:R-:W-:Y:S05]  /*0700*/  @P1 BRA `(.L_x_10) ;  /* 0x0000000000541947 */ /* 0x000fea0003800000 */
[----:B------:R-:W-:Y:S01]  /*0710*/  UMOV UR9, 0x400 ;  /* 0x0000040000097882 */ /* 0x000fe20000000000 */
[----:B------:R-:W-:Y:S01]  /*0720*/  UMOV UR8, 0x20 ;  /* 0x0000002000087882 */ /* 0x000fe20000000000 */
[----:B------:R-:W-:Y:S01]  /*0730*/  UMOV UR7, 0x80 ;  /* 0x0000008000077882 */ /* 0x000fe20000000000 */
[----:B------:R-:W-:Y:S02]  /*0740*/  ULEA UR9, UR37, UR9, 0x18 ;  /* 0x0000000925097291 */ /* 0x000fe4000f8ec0ff */
[----:B------:R-:W-:-:S04]  /*0750*/  UIADD3 UR12, UPT, UPT, -UR8, 0x100000, URZ ;  /* 0x00100000080c7890 */ /* 0x000fc8000fffe1ff */
[----:B------:R-:W-:Y:S02]  /*0760*/  USHF.L.U32 UR13, UR12, 0xb, URZ ;  /* 0x0000000b0c0d7899 */ /* 0x000fe400080006ff */
[----:B------:R-:W-:Y:S02]  /*0770*/  USHF.L.U32 UR12, UR12, 0x1, URZ ;  /* 0x000000010c0c7899 */ /* 0x000fe400080006ff */
[----:B------:R-:W-:-:S04]  /*0780*/  UIADD3 UR14, UPT, UPT, -UR7, 0x100000, URZ ;  /* 0x00100000070e7890 */ /* 0x000fc8000fffe1ff */
[----:B------:R-:W-:Y:S02]  /*0790*/  USHF.L.U32 UR15, UR14, 0xb, URZ ;  /* 0x0000000b0e0f7899 */ /* 0x000fe400080006ff */
[----:B------:R-:W-:Y:S01]  /*07a0*/  USHF.L.U32 UR14, UR14, 0x1, URZ ;  /* 0x000000010e0e7899 */ /* 0x000fe200080006ff */
[----:B------:R-:W-:Y:S01]  /*07b0*/  ELECT P1, URZ, PT ;  /* 0x0000000000ff782f */ /* 0x000fe20003820000 */
[----:B------:R-:W3:Y:S02]  /*07c0*/  FENCE.VIEW.ASYNC.S ;  /* 0x00000000000073c6 */ /* 0x000ee40000000000 */
[----:B---3--:R3:W1:Y:S08]  /*07d0*/  SYNCS.EXCH.64 URZ, [UR9+0x80], UR12 ;  /* 0x0000800c09ff75b2 */ /* 0x0086700008000100 */
[----:B------:R3:W1:Y:S01]  /*07e0*/  SYNCS.EXCH.64 URZ, [UR9+0xa0], UR14 ;  /* 0x0000a00e09ff75b2 */ /* 0x0006620008000100 */
[----:B------:R3:W1:Y:S01]  /*07f0*/  SYNCS.EXCH.64 URZ, [UR9+0x88], UR12 ;  /* 0x0000880c09ff75b2 */ /* 0x0006620008000100 */
[----:B------:R3:W1:Y:S01]  /*0800*/  SYNCS.EXCH.64 URZ, [UR9+0xa8], UR14 ;  /* 0x0000a80e09ff75b2 */ /* 0x0006620008000100 */
[----:B------:R3:W1:Y:S01]  /*0810*/  SYNCS.EXCH.64 URZ, [UR9+0x90], UR12 ;  /* 0x0000900c09ff75b2 */ /* 0x0006620008000100 */
[----:B------:R3:W1:Y:S01]  /*0820*/  SYNCS.EXCH.64 URZ, [UR9+0xb0], UR14 ;  /* 0x0000b00e09ff75b2 */ /* 0x0006620008000100 */
[----:B------:R3:W1:Y:S01]  /*0830*/  SYNCS.EXCH.64 URZ, [UR9+0x98], UR12 ;  /* 0x0000980c09ff75b2 */ /* 0x0006620008000100 */
[----:B------:R3:W1:Y:S01]  /*0840*/  SYNCS.EXCH.64 URZ, [UR9+0xb8], UR14 ;  /* 0x0000b80e09ff75b2 */ /* 0x0006620008000100 */
[----:B------:R-:W-:Y:S01]  /*0850*/  NOP ;  /* 0x0000000000007918 */ /* 0x000fe20000000000 */
.L_x_10:
[----:B------:R-:W2:Y:S01]  /*0860*/  SHFL.IDX PT, R0, R134, RZ, 0x1f ;  /* 0x00001fff86007589 */ /* 0x000ea200000e0000 */
[----:B------:R-:W-:Y:S01]  /*0870*/  NOP ;  /* 0x0000000000007918 */ /* 0x000fe20000000000 */
[----:B--2---:R-:W-:-:S13]  /*0880*/  ISETP.NE.AND P1, PT, R0, 0x3, PT ;  /* 0x000000030000780c */ /* 0x004fda0003f25270 */
[----:B------:R-:W-:Y:S05]  /*0890*/  @P1 BRA `(.L_x_11) ;  /* 0x00000000002c1947 */ /* 0x000fea0003800000 */
[----:B------:R-:W-:Y:S01]  /*08a0*/  UMOV UR8, 0x400 ;  /* 0x0000040000087882 */ /* 0x000fe20000000000 */
[----:B------:R-:W-:Y:S01]  /*08b0*/  UMOV UR7, 0x20 ;  /* 0x0000002000077882 */ /* 0x000fe20000000000 */
[----:B------:R-:W-:Y:S02]  /*08c0*/  ULEA UR8, UR37, UR8, 0x18 ;  /* 0x0000000825087291 */ /* 0x000fe4000f8ec0ff */
[----:B---3--:R-:W-:-:S04]  /*08d0*/  UIADD3 UR12, UPT, UPT, -UR7, 0x100000, URZ ;  /* 0x00100000070c7890 */ /* 0x008fc8000fffe1ff */
[----:B------:R-:W-:Y:S02]  /*08e0*/  USHF.L.U32 UR13, UR12, 0xb, URZ ;  /* 0x0000000b0c0d7899 */ /* 0x000fe400080006ff */
[----:B------:R-:W-:Y:S01]  /*08f0*/  USHF.L.U32 UR12, UR12, 0x1, URZ ;  /* 0x000000010c0c7899 */ /* 0x000fe200080006ff */
[----:B------:R-:W-:Y:S01]  /*0900*/  ELECT P1, URZ, PT ;  /* 0x0000000000ff782f */ /* 0x000fe20003820000 */
[----:B------:R-:W2:Y:S10]  /*0910*/  FENCE.VIEW.ASYNC.S ;  /* 0x00000000000073c6 */ /* 0x000eb40000000000 */
[----:B--2---:R2:W3:Y:S01]  /*0920*/  SYNCS.EXCH.64 URZ, [UR8+0xc0], UR12 ;  /* 0x0000c00c08ff75b2 */ /* 0x0044e20008000100 */
[----:B------:R2:W1:Y:S01]  /*0930*/  SYNCS.EXCH.64 URZ, [UR8+0xc8], UR12 ;  /* 0x0000c80c08ff75b2 */ /* 0x0004620008000100 */
[----:B------:R-:W-:Y:S01]  /*0940*/  NOP ;  /* 0x0000000000007918 */ /* 0x000fe20000000000 */
.L_x_11:
[----:B------:R-:W4:Y:S01]  /*0950*/  SHFL.IDX PT, R0, R134, RZ, 0x1f ;  /* 0x00001fff86007589 */ /* 0x000f2200000e0000 */
[----:B------:R-:W-:Y:S01]  /*0960*/  NOP ;  /* 0x0000000000007918 */ /* 0x000fe20000000000 */
[----:B----4-:R-:W-:-:S13]  /*0970*/  ISETP.NE.AND P1, PT, R0, 0x4, PT ;  /* 0x000000040000780c */ /* 0x010fda0003f25270 */
[----:B------:R-:W-:Y:S05]  /*0980*/  @P1 BRA `(.L_x_12) ;  /* 0x0000000000481947 */ /* 0x000fea0003800000 */
[----:B---3--:R-:W-:Y:S01]  /*0990*/  UMOV UR9, 0x1a0 ;  /* 0x000001a000097882 */ /* 0x008fe20000000000 */
[----:B--2---:R-:W-:Y:S01]  /*09a0*/  UMOV UR8, 0x400 ;  /* 0x0000040000087882 */ /* 0x004fe20000000000 */
[----:B------:R-:W-:Y:S01]  /*09b0*/  USEL UR9, UR9, 0x1e0, UP5 ;  /* 0x000001e009097887 */ /* 0x000fe2000a800000 */
        /* <DEDUP_REMOVED lines=9> */
[----:B------:R-:W2:Y:S02]  /*0a50*/  FENCE.VIEW.ASYNC.S ;  /* 0x00000000000073c6 */ /* 0x000ea40000000000 */
[----:B--2---:R4:W2:Y:S08]  /*0a60*/  SYNCS.EXCH.64 URZ, [UR8+0xd0], UR12 ;  /* 0x0000d00c08ff75b2 */ /* 0x0048b00008000100 */
[----:B------:R4:W3:Y:S01]  /*0a70*/  SYNCS.EXCH.64 URZ, [UR8+0xe0], UR14 ;  /* 0x0000e00e08ff75b2 */ /* 0x0008e20008000100 */
[----:B------:R4:W1:Y:S01]  /*0a80*/  SYNCS.EXCH.64 URZ, [UR8+0xd8], UR12 ;  /* 0x0000d80c08ff75b2 */ /* 0x0008620008000100 */
[----:B------:R4:W1:Y:S02]  /*0a90*/  SYNCS.EXCH.64 URZ, [UR8+0xe8], UR14 ;  /* 0x0000e80e08ff75b2 */ /* 0x0008640008000100 */
[----:B----4-:R-:W-:Y:S01]  /*0aa0*/  NOP ;  /* 0x0000000000007918 */ /* 0x010fe20000000000 */
.L_x_12:
[----:B------:R-:W4:Y:S01]  /*0ab0*/  SHFL.IDX PT, R0, R134, RZ, 0x1f ;  /* 0x00001fff86007589 */ /* 0x000f2200000e0000 */
[----:B------:R-:W-:Y:S01]  /*0ac0*/  NOP ;  /* 0x0000000000007918 */ /* 0x000fe20000000000 */
[----:B----4-:R-:W-:-:S13]  /*0ad0*/  ISETP.NE.AND P1, PT, R0, 0x5, PT ;  /* 0x000000050000780c */ /* 0x010fda0003f25270 */
[----:B------:R-:W-:Y:S05]  /*0ae0*/  @P1 BRA `(.L_x_13) ;  /* 0x0000000000541947 */ /* 0x000fea0003800000 */
[----:B---3--:R-:W-:Y:S01]  /*0af0*/  UMOV UR9, 0x400 ;  /* 0x0000040000097882 */ /* 0x008fe20000000000 */
[----:B--2---:R-:W-:Y:S01]  /*0b00*/  UMOV UR8, 0x1 ;  /* 0x0000000100087882 */ /* 0x004fe20000000000 */
        /* <DEDUP_REMOVED lines=13> */
[----:B------:R4:W1:Y:S01]  /*0be0*/  SYNCS.EXCH.64 URZ, [UR9+0x118], UR14 ;  /* 0x0001180e09ff75b2 */ /* 0x0008620008000100 */
[----:B------:R4:W1:Y:S01]  /*0bf0*/  SYNCS.EXCH.64 URZ, [UR9+0x100], UR12 ;  /* 0x0001000c09ff75b2 */ /* 0x0008620008000100 */
[----:B------:R4:W1:Y:S01]  /*0c00*/  SYNCS.EXCH.64 URZ, [UR9+0x120], UR14 ;  /* 0x0001200e09ff75b2 */ /* 0x0008620008000100 */
[----:B------:R4:W1:Y:S01]  /*0c10*/  SYNCS.EXCH.64 URZ, [UR9+0x108], UR12 ;  /* 0x0001080c09ff75b2 */ /* 0x0008620008000100 */
[----:B------:R4:W1:Y:S02]  /*0c20*/  SYNCS.EXCH.64 URZ, [UR9+0x128], UR14 ;  /* 0x0001280e09ff75b2 */ /* 0x0008640008000100 */
[----:B----4-:R-:W-:Y:S01]  /*0c30*/  NOP ;  /* 0x0000000000007918 */ /* 0x010fe20000000000 */
.L_x_13:
[----:B------:R-:W4:Y:S01]  /*0c40*/  SHFL.IDX PT, R0, R134, RZ, 0x1f ;  /* 0x00001fff86007589 */ /* 0x000f2200000e0000 */
[----:B------:R-:W-:Y:S01]  /*0c50*/  ISETP.NE.OR P0, PT, RZ, UR10, !P0 ;  /* 0x0000000aff007c0c */ /* 0x000fe2000c705670 */
[----:B------:R-:W-:Y:S01]  /*0c60*/  NOP ;  /* 0x0000000000007918 */ /* 0x000fe20000000000 */
[----:B----4-:R-:W-:-:S13]  /*0c70*/  ISETP.NE.AND P1, PT, R0, 0x3, PT ;  /* 0x000000030000780c */ /* 0x010fda0003f25270 */
[----:B------:R-:W-:Y:S05]  /*0c80*/  @P1 BRA `(.L_x_14) ;  /* 0x0000000000341947 */ /* 0x000fea0003800000 */
[----:B--2---:R-:W-:Y:S01]  /*0c90*/  UMOV UR8, 0x400 ;  /* 0x0000040000087882 */ /* 0x004fe20000000000 */
[----:B------:R-:W-:Y:S01]  /*0ca0*/  UMOV UR7, 0x20 ;  /* 0x0000002000077882 */ /* 0x000fe20000000000 */
[----:B------:R-:W-:Y:S02]  /*0cb0*/  ULEA UR8, UR37, UR8, 0x18 ;  /* 0x0000000825087291 */ /* 0x000fe4000f8ec0ff */
[----:B---3--:R-:W-:-:S04]  /*0cc0*/  UIADD3 UR12, UPT, UPT, -UR7, 0x100000, URZ ;  /* 0x00100000070c7890 */ /* 0x008fc8000fffe1ff */
[----:B------:R-:W-:Y:S02]  /*0cd0*/  USHF.L.U32 UR13, UR12, 0xb, URZ ;  /* 0x0000000b0c0d7899 */ /* 0x000fe400080006ff */
[----:B------:R-:W-:Y:S01]  /*0ce0*/  USHF.L.U32 UR12, UR12, 0x1, URZ ;  /* 0x000000010c0c7899 */ /* 0x000fe200080006ff */
[----:B------:R-:W-:Y:S01]  /*0cf0*/  ELECT P1, URZ, PT ;  /* 0x0000000000ff782f */ /* 0x000fe20003820000 */
[----:B------:R-:W2:Y:S10]  /*0d00*/  FENCE.VIEW.ASYNC.S ;  /* 0x00000000000073c6 */ /* 0x000eb40000000000 */
[----:B--2---:R4:W2:Y:S01]  /*0d10*/  SYNCS.EXCH.64 URZ, [UR8+0x130], UR12 ;  /* 0x0001300c08ff75b2 */ /* 0x0048a20008000100 */
[----:B------:R4:W3:Y:S01]  /*0d20*/  SYNCS.EXCH.64 URZ, [UR8+0x140], UR12 ;  /* 0x0001400c08ff75b2 */ /* 0x0008e20008000100 */
[----:B------:R4:W1:Y:S01]  /*0d30*/  SYNCS.EXCH.64 URZ, [UR8+0x138], UR12 ;  /* 0x0001380c08ff75b2 */ /* 0x0008620008000100 */
[----:B------:R4:W1:Y:S02]  /*0d40*/  SYNCS.EXCH.64 URZ, [UR8+0x148], UR12 ;  /* 0x0001480c08ff75b2 */ /* 0x0008640008000100 */
[----:B----4-:R-:W-:Y:S01]  /*0d50*/  NOP ;  /* 0x0000000000007918 */ /* 0x010fe20000000000 */
.L_x_14:
[----:B------:R-:W-:Y:S01]  /*0d60*/  VOTEU.ALL UP1, P0 ;  /* 0x0000000000ff7886 */ /* 0x000fe20000020000 */
[----:B--2---:R-:W2:Y:S01]  /*0d70*/  LDCU UR8, c[0x0][0x36c] ;  /* 0x00006d80ff0877ac */ /* 0x004ea20008000800 */
[----:B------:R-:W-:Y:S01]  /*0d80*/  NOP ;  /* 0x0000000000007918 */ /* 0x000fe20000000000 */
[----:B------:R-:W-:Y:S01]  /*0d90*/  LOP3.LUT R10, R131, 0x1f, RZ, 0xc0, !PT ;  /* 0x0000001f830a7812 */ /* 0x000fe200078ec0ff */
[----:B---3--:R-:W-:Y:S01]  /*0da0*/  UMOV UR12, 0x20 ;  /* 0x00000020000c7882 */ /* 0x008fe20000000000 */
[----:B------:R-:W-:Y:S01]  /*0db0*/  @!UP1 UMOV UR7, 0x400 ;  /* 0x0000040000079882 */ /* 0x000fe20000000000 */
[----:B------:R-:W-:-:S04]  /*0dc0*/  @!UP1 UIADD3 UR12, UPT, UPT, -UR12, 0x100000, URZ ;  /* 0x001000000c0c9890 */ /* 0x000fc8000fffe1ff */
[----:B------:R-:W-:Y:S02]  /*0dd0*/  @!UP1 USHF.L.U32 UR13, UR12, 0xb, URZ ;  /* 0x0000000b0c0d9899 */ /* 0x000fe400080006ff */
[----:B------:R-:W-:Y:S02]  /*0de0*/  @!UP1 USHF.L.U32 UR12, UR12, 0x1, URZ ;  /* 0x000000010c0c9899 */ /* 0x000fe400080006ff */
[----:B------:R-:W-:Y:S01]  /*0df0*/  @!UP1 ULEA UR7, UR37, UR7, 0x18 ;  /* 0x0000000725079291 */ /* 0x000fe2000f8ec0ff */
[----:B------:R-:W-:Y:S01]  /*0e00*/  VOTEU.ALL UP1, P0 ;  /* 0x0000000000ff7886 */ /* 0x000fe20000020000 */
[----:B------:R-:W-:Y:S01]  /*0e10*/  UISETP.NE.AND UP4, UPT, UR10, URZ, UPT ;  /* 0x000000ff0a00728c */ /* 0x000fe2000bf85270 */
[----:B------:R-:W3:Y:S09]  /*0e20*/  FENCE.VIEW.ASYNC.S ;  /* 0x00000000000073c6 */ /* 0x000ef20000000000 */
[----:B---3--:R3:W4:Y:S01]  /*0e30*/  @!UP1 SYNCS.EXCH.64 URZ, [UR7+0x150], UR12 ;  /* 0x0001500c07ff95b2 */ /* 0x0087220008000100 */
[----:B--2---:R-:W-:-:S09]  /*0e40*/  UISETP.EQ.U32.AND UP1, UPT, UR8, 0x1, UPT ;  /* 0x000000010800788c */ /* 0x004fd2000bf22070 */
[----:B------:R-:W-:Y:S05]  /*0e50*/  BRA.U !UP1, `(.L_x_15) ;  /* 0x0000000109087547 */ /* 0x000fea000b800000 */
[----:B-1--4-:R-:W-:Y:S01]  /*0e60*/  UCGABAR_ARV ;  /* 0x00000000000079c7 */ /* 0x012fe20008000000 */
[----:B------:R-:W-:Y:S05]  /*0e70*/  BRA `(.L_x_16) ;  /* 0x0000000000047947 */ /* 0x000fea0003800000 */
.L_x_15:
[----:B-1--4-:R-:W-:Y:S01]  /*0e80*/  NOP ;  /* 0x0000000000007918 */ /* 0x012fe20000000000 */
.L_x_16:
[----:B------:R-:W1:Y:S01]  /*0e90*/  S2R R114, SR_CTAID.Y ;  /* 0x0000000000727919 */ /* 0x000e620000002600 */
[----:B------:R-:W-:-:S05]  /*0ea0*/  CS2R.32 R113, SR_CgaSize ;  /* 0x0000000000717805 */ /* 0x000fca0000008a00 */
[----:B------:R-:W-:-:S05]  /*0eb0*/  IMAD R113, R113, -0xa0, RZ ;  /* 0xffffff6071717824 */ /* 0x000fca00078e02ff */
[----:B---3--:R-:W-:-:S14]  /*0ec0*/  R2UR UR7, R113 ;  /* 0x00000000710772ca */ /* 0x008fdc00000e0000 */
[----:B------:R-:W2:Y:S01]  /*0ed0*/  LDCU UR7, c[0x0][UR7+0x2b4] ;  /* 0x00005680070777ac */ /* 0x000ea20008000800 */
[----:B------:R-:W-:-:S05]  /*0ee0*/  CS2R.32 R0, SR_CgaSize ;  /* 0x0000000000007805 */ /* 0x000fca0000008a00 */
[----:B------:R-:W-:-:S06]  /*0ef0*/  IMAD R0, R0, -0xa0, RZ ;  /* 0xffffff6000007824 */ /* 0x000fcc00078e02ff */
[----:B------:R-:W3:Y:S01]  /*0f00*/  LDC R0, c[0x0][R0+0x2a4] ;  /* 0x0000a90000007b82 */ /* 0x000ee20000000800 */
[----:B------:R-:W-:Y:S01]  /*0f10*/  PRMT R8, RZ, 0x7610, R8 ;  /* 0x00007610ff087816 */ /* 0x000fe20000000008 */
[----:B------:R-:W4:Y:S01]  /*0f20*/  S2R R11, SR_CTAID.X ;  /* 0x00000000000b7919 */ /* 0x000f220000002500 */
[----:B------:R-:W-:-:S05]  /*0f30*/  CS2R.32 R113, SR_CgaSize ;  /* 0x0000000000717805 */ /* 0x000fca0000008a00 */
[----:B------:R-:W-:-:S05]  /*0f40*/  IMAD R113, R113, -0xa0, RZ ;  /* 0xffffff6071717824 */ /* 0x000fca00078e02ff */
[----:B------:R-:W-:-:S14]  /*0f50*/  R2UR UR8, R113 ;  /* 0x00000000710872ca */ /* 0x000fdc00000e0000 */
[----:B------:R-:W3:Y:S01]  /*0f60*/  LDCU UR8, c[0x0][UR8+0x2b0] ;  /* 0x00005600080877ac */ /* 0x000ee20008000800 */
[----:B------:R-:W-:Y:S01]  /*0f70*/  UISETP.NE.AND UP2, UPT, UR10, 0x2, UPT ;  /* 0x000000020a00788c */ /* 0x000fe2000bf45270 */
[----:B------:R-:W2:Y:S01]  /*0f80*/  LDC R9, c[0x0][0xb24] ;  /* 0x0002c900ff097b82 */ /* 0x000ea20000000800 */
[----:B------:R-:W-:-:S05]  /*0f90*/  CS2R.32 R2, SR_CgaSize ;  /* 0x0000000000027805 */ /* 0x000fca0000008a00 */
[----:B------:R-:W-:-:S06]  /*0fa0*/  IMAD R2, R2, -0xa0, RZ ;  /* 0xffffff6002027824 */ /* 0x000fcc00078e02ff */
[----:B------:R-:W3:Y:S08]  /*0fb0*/  LDC R2, c[0x0][R2+0x2a0] ;  /* 0x0000a80002027b82 */ /* 0x000ef00000000800 */
[----:B------:R-:W3:Y:S01]  /*0fc0*/  LDC R66, c[0x0][0xb24] ;  /* 0x0002c900ff427b82 */ /* 0x000ee20000000800 */
[----:B-1----:R-:W-:-:S07]  /*0fd0*/  I2FP.F32.U32 R3, R114 ;  /* 0x0000007200037245 */ /* 0x002fce0000201000 */
[----:B------:R-:W1:Y:S01]  /*0fe0*/  S2UR UR36, SR_CTAID.Z ;  /* 0x00000000002479c3 */ /* 0x000e620000002700 */
[----:B--2---:R-:W-:Y:S01]  /*0ff0*/  ISETP.GE.AND P0, PT, R9, 0x1, PT ;  /* 0x000000010900780c */ /* 0x004fe20003f06270 */
[----:B----4-:R-:W-:Y:S01]  /*1000*/  IMAD.MOV.U32 R113, RZ, RZ, R11 ;  /* 0x000000ffff717224 */ /* 0x010fe200078e000b */
[----:B------:R-:W-:Y:S01]  /*1010*/  I2FP.F32.U32 R4, R11 ;  /* 0x0000000b00047245 */ /* 0x000fe20000201000 */
[----:B------:R-:W-:Y:S01]  /*1020*/  FMUL R3, R3, UR7 ;  /* 0x0000000703037c20 */ /* 0x000fe20008400000 */
[----:B------:R-:W2:Y:S03]  /*1030*/  LDCU UR7, c[0x0][0xb30] ;  /* 0x00016600ff0777ac */ /* 0x000ea60008000800 */
[----:B---3--:R-:W-:Y:S01]  /*1040*/  FMUL R4, R4, UR8 ;  /* 0x0000000804047c20 */ /* 0x008fe20008400000 */
[----:B------:R-:W3:Y:S08]  /*1050*/  F2I.U32.TRUNC.NTZ R109, R3 ;  /* 0x00000003006d7305 */ /* 0x000ef0000020f000 */
[----:B------:R-:W4:Y:S01]  /*1060*/  F2I.U32.TRUNC.NTZ R108, R4 ;  /* 0x00000004006c7305 */ /* 0x000f22000020f000 */
[----:B--2---:R-:W-:Y:S01]  /*1070*/  UISETP.NE.AND UP3, UPT, UR7, 0x1, UPT ;  /* 0x000000010700788c */ /* 0x004fe2000bf65270 */
[----:B---3--:R-:W-:-:S05]  /*1080*/  IADD3 R109, PT, PT, -R109, RZ, RZ ;  /* 0x000000ff6d6d7210 */ /* 0x008fca0007ffe1ff */
[----:B------:R-:W-:Y:S01]  /*1090*/  IMAD R109, R0, R109, R114 ;  /* 0x0000006d006d7224 */ /* 0x000fe200078e0272 */
[----:B------:R-:W-:Y:S01]  /*10a0*/  PRMT R0, RZ, 0x7610, R0 ;  /* 0x00007610ff007816 */ /* 0x000fe20000000000 */
[----:B----4-:R-:W-:-:S04]  /*10b0*/  IMAD.MOV R108, RZ, RZ, -R108 ;  /* 0x000000ffff6c7224 */ /* 0x010fc800078e0a6c */
[----:B------:R-:W-:Y:S01]  /*10c0*/  IMAD R108, R2, R108, R11 ;  /* 0x0000006c026c7224 */ /* 0x000fe200078e020b */
[----:B-1----:R-:W-:Y:S06]  /*10d0*/  BRA.U UP4, `(.L_x_17) ;  /* 0x0000000104247547 */ /* 0x002fec000b800000 */
[----:B------:R-:W-:Y:S01]  /*10e0*/  ISETP.NE.AND P1, PT, R109, RZ, PT ;  /* 0x000000ff6d00720c */ /* 0x000fe20003f25270 */
[----:B------:R-:W-:Y:S01]  /*10f0*/  IMAD.MOV.U32 R0, RZ, RZ, 0x3 ;  /* 0x00000003ff007424 */ /* 0x000fe200078e00ff */
[C---:B------:R-:W-:Y:S02]  /*1100*/  LOP3.LUT R3, R108.reuse, 0xfffffffe, RZ, 0xc0, !PT ;  /* 0xfffffffe6c037812 */ /* 0x040fe400078ec0ff */
[----:B------:R-:W-:Y:S02]  /*1110*/  ISETP.LT.U32.OR P1, PT, R108, 0x2, !P1 ;  /* 0x000000026c00780c */ /* 0x000fe40004f21470 */
[----:B------:R-:W-:Y:S02]  /*1120*/  SHF.L.U32 R0, R0, R3, RZ ;  /* 0x0000000300007219 */ /* 0x000fe400000006ff */
[----:B------:R-:W-:Y:S02]  /*1130*/  SEL R5, RZ, 0x1, !P1 ;  /* 0x00000001ff057807 */ /* 0x000fe40004800000 */
[----:B------:R-:W-:-:S05]  /*1140*/  SEL R2, RZ, 0x2, !P1 ;  /* 0x00000002ff027807 */ /* 0x000fca0004800000 */
[----:B------:R-:W-:-:S05]  /*1150*/  IMAD.IADD R2, R5, 0x1, R2 ;  /* 0x0000000105027824 */ /* 0x000fca00078e0202 */
[----:B------:R-:W-:Y:S02]  /*1160*/  PRMT R8, R2, 0x7610, R8 ;  /* 0x0000761002087816 */ /* 0x000fe40000000008 */
.L_x_17:
[----:B------:R-:W-:Y:S05]  /*1170*/  @!P0 BRA `(.L_x_18) ;  /* 0x0000000000b88947 */ /* 0x000fea0003800000 */
[----:B------:R-:W1:Y:S01]  /*1180*/  LDC.64 R4, c[0x0][0xb18] ;  /* 0x0002c600ff047b82 */ /* 0x000e620000000a00 */
[----:B------:R-:W-:-:S07]  /*1190*/  ISETP.NE.AND P0, PT, R9, 0x1, PT ;  /* 0x000000010900780c */ /* 0x000fce0003f05270 */
[----:B------:R-:W2:Y:S08]  /*11a0*/  LDC R14, c[0x0][0xb0c] ;  /* 0x0002c300ff0e7b82 */ /* 0x000eb00000000800 */
[----:B------:R-:W3:Y:S08]  /*11b0*/  LDC R13, c[0x0][0x370] ;  /* 0x0000dc00ff0d7b82 */ /* 0x000ef00000000800 */
[----:B------:R-:W4:Y:S01]  /*11c0*/  LDC R16, c[0x0][0x374] ;  /* 0x0000dd00ff107b82 */ /* 0x000f220000000800 */
[----:B-1----:R-:W-:-:S07]  /*11d0*/  ISETP.NE.AND P1, PT, R4, 0x1, PT ;  /* 0x000000010400780c */ /* 0x002fce0003f25270 */
[----:B------:R-:W3:Y:S01]  /*11e0*/  LDC.64 R6, c[0x0][0xb10] ;  /* 0x0002c400ff067b82 */ /* 0x000ee20000000a00 */
[----:B--2---:R-:W-:-:S07]  /*11f0*/  ISETP.NE.AND P2, PT, R14, 0x1, PT ;  /* 0x000000010e00780c */ /* 0x004fce0003f45270 */
[----:B------:R-:W1:Y:S08]  /*1200*/  LDC R12, c[0x0][0xb20] ;  /* 0x0002c800ff0c7b82 */ /* 0x000e700000000800 */
[----:B------:R-:W2:Y:S01]  /*1210*/  LDC.64 R2, c[0x0][0xb28] ;  /* 0x0002ca00ff027b82 */ /* 0x000ea20000000a00 */
[----:B----4-:R-:W-:-:S04]  /*1220*/  IMAD.HI.U32 R15, R16, R5, RZ ;  /* 0x00000005100f7227 */ /* 0x010fc800078e00ff */
[----:B------:R-:W-:-:S04]  /*1230*/  IMAD.HI.U32 R5, R114, R5, RZ ;  /* 0x0000000572057227 */ /* 0x000fc800078e00ff */
[----:B---3--:R-:W-:-:S04]  /*1240*/  IMAD.HI.U32 R18, R13, R6, RZ ;  /* 0x000000060d127227 */ /* 0x008fc800078e00ff */
[C---:B------:R-:W-:Y:S01]  /*1250*/  IMAD.HI.U32 R20, R11.reuse, R6, RZ ;  /* 0x000000060b147227 */ /* 0x040fe200078e00ff */
[-C--:B------:R-:W-:Y:S02]  /*1260*/  @P2 SHF.R.U32.HI R13, RZ, R7.reuse, R18 ;  /* 0x00000007ff0d2219 */ /* 0x080fe40000011612 */
[-C--:B-1----:R-:W-:Y:S02]  /*1270*/  @P1 SHF.R.U32.HI R16, RZ, R12.reuse, R15 ;  /* 0x0000000cff101219 */ /* 0x082fe4000001160f */
[----:B------:R-:W-:Y:S02]  /*1280*/  SHF.R.U32.HI R5, RZ, R12, R5 ;  /* 0x0000000cff057219 */ /* 0x000fe40000011605 */
[----:B------:R-:W-:Y:S02]  /*1290*/  SHF.R.U32.HI R20, RZ, R7, R20 ;  /* 0x00000007ff147219 */ /* 0x000fe40000011614 */
[----:B------:R-:W-:Y:S01]  /*12a0*/  SEL R5, R114, R5, !P1 ;  /* 0x0000000572057207 */ /* 0x000fe20004800000 */
[----:B--2---:R-:W-:Y:S01]  /*12b0*/  IMAD.HI.U32 R18, R16, R2, RZ ;  /* 0x0000000210127227 */ /* 0x004fe200078e00ff */
[----:B------:R-:W-:-:S02]  /*12c0*/  SEL R113, R11, R20, !P2 ;  /* 0x000000140b717207 */ /* 0x000fc40005000000 */
[----:B------:R-:W-:Y:S01]  /*12d0*/  IADD3 R7, PT, PT, -R5, RZ, RZ ;  /* 0x000000ff05077210 */ /* 0x000fe20007ffe1ff */
[----:B------:R-:W-:Y:S01]  /*12e0*/  IMAD.HI.U32 R6, R13, R2, RZ ;  /* 0x000000020d067227 */ /* 0x000fe200078e00ff */
[----:B------:R-:W-:-:S03]  /*12f0*/  @P0 SHF.R.U32.HI R16, RZ, R3, R18 ;  /* 0x00000003ff100219 */ /* 0x000fc60000011612 */
[----:B------:R-:W-:Y:S01]  /*1300*/  IMAD R7, R4, R7, R114 ;  /* 0x0000000704077224 */ /* 0x000fe200078e0272 */
[----:B------:R-:W-:Y:S01]  /*1310*/  @P0 SHF.R.U32.HI R13, RZ, R3, R6 ;  /* 0x00000003ff0d0219 */ /* 0x000fe20000011606 */
[----:B------:R-:W-:-:S04]  /*1320*/  IMAD R16, R16, R9, RZ ;  /* 0x0000000910107224 */ /* 0x000fc800078e02ff */
[----:B------:R-:W-:Y:S01]  /*1330*/  IMAD R6, R13, R9, RZ ;  /* 0x000000090d067224 */ /* 0x000fe200078e02ff */
[----:B------:R-:W-:-:S04]  /*1340*/  ISETP.GE.AND P1, PT, R5, R16, PT ;  /* 0x000000100500720c */ /* 0x000fc80003f26270 */
[----:B------:R-:W-:Y:S01]  /*1350*/  ISETP.GE.OR P1, PT, R113, R6, P1 ;  /* 0x000000067100720c */ /* 0x000fe20000f26670 */
[----:B------:R-:W-:-:S05]  /*1360*/  IMAD.HI.U32 R6, R5, R2, RZ ;  /* 0x0000000205067227 */ /* 0x000fca00078e00ff */
[----:B------:R-:W-:-:S04]  /*1370*/  SHF.R.U32.HI R6, RZ, R3, R6 ;  /* 0x00000003ff067219 */ /* 0x000fc80000011606 */
[----:B------:R-:W-:-:S03]  /*1380*/  SEL R6, R5, R6, !P0 ;  /* 0x0000000605067207 */ /* 0x000fc60004000000 */
[----:B------:R-:W-:Y:S01]  /*1390*/  @!P1 IMAD.HI.U32 R12, R113, R2, RZ ;  /* 0x00000002710c9227 */ /* 0x000fe200078e00ff */
[----:B------:R-:W-:-:S04]  /*13a0*/  IADD3 R2, PT, PT, -R6, RZ, RZ ;  /* 0x000000ff06027210 */ /* 0x000fc80007ffe1ff */
[----:B------:R-:W-:Y:S01]  /*13b0*/  @!P1 SHF.R.U32.HI R12, RZ, R3, R12 ;  /* 0x00000003ff0c9219 */ /* 0x000fe2000001160c */
[----:B------:R-:W-:-:S03]  /*13c0*/  IMAD R2, R9, R2, R5 ;  /* 0x0000000209027224 */ /* 0x000fc600078e0205 */
[----:B------:R-:W-:-:S05]  /*13d0*/  @!P1 SEL R3, R113, R12, !P0 ;  /* 0x0000000c71039207 */ /* 0x000fca0004000000 */
[--C-:B------:R-:W-:Y:S02]  /*13e0*/  @!P1 IMAD.IADD R6, R6, 0x1, -R3.reuse ;  /* 0x0000000106069824 */ /* 0x100fe400078e0a03 */
[----:B------:R-:W-:Y:S01]  /*13f0*/  @!P1 IMAD R3, R2, R13, R3 ;  /* 0x0000000d02039224 */ /* 0x000fe200078e0203 */
[----:B------:R-:W-:Y:S01]  /*1400*/  IADD3 R2, PT, PT, -R113, RZ, RZ ;  /* 0x000000ff71027210 */ /* 0x000fe20007ffe1ff */
[----:B------:R-:W-:Y:S02]  /*1410*/  @!P1 IMAD R5, R6, R9, R113 ;  /* 0x0000000906059224 */ /* 0x000fe400078e0271 */
[----:B------:R-:W-:Y:S02]  /*1420*/  @!P1 IMAD.MOV.U32 R113, RZ, RZ, R3 ;  /* 0x000000ffff719224 */ /* 0x000fe400078e0003 */
[----:B------:R-:W-:Y:S02]  /*1430*/  IMAD R2, R14, R2, R11 ;  /* 0x000000020e027224 */ /* 0x000fe400078e020b */
[----:B------:R-:W-:-:S02]  /*1440*/  IMAD R114, R5, R4, R7 ;  /* 0x0000000405727224 */ /* 0x000fc400078e0207 */
[----:B------:R-:W-:Y:S02]  /*1450*/  IMAD R113, R113, R14, R2 ;  /* 0x0000000e71717224 */ /* 0x000fe400078e0202 */
.L_x_18:
[----:B------:R-:W-:Y:S05]  /*1460*/  BRA.U UP3, `(.L_x_19) ;  /* 0x0000000103407547 */ /* 0x000fea000b800000 */
[----:B------:R-:W1:Y:S08]  /*1470*/  LDC.64 R4, c[0x0][0xb10] ;  /* 0x0002c400ff047b82 */ /* 0x000e700000000a00 */
[----:B------:R-:W2:Y:S08]  /*1480*/  LDC.64 R2, c[0x0][0xb18] ;  /* 0x0002c600ff027b82 */ /* 0x000eb00000000a00 */
[----:B------:R-:W3:Y:S08]  /*1490*/  LDC R6, c[0x0][0xb20] ;  /* 0x0002c800ff067b82 */ /* 0x000ef00000000800 */
[----:B------:R-:W4:Y:S01]  /*14a0*/  LDC R12, c[0x0][0xb0c] ;  /* 0x0002c300ff0c7b82 */ /* 0x000f220000000800 */
[----:B-1----:R-:W-:-:S05]  /*14b0*/  IMAD.HI.U32 R4, R113, R4, RZ ;  /* 0x0000000471047227 */ /* 0x002fca00078e00ff */
[----:B------:R-:W-:Y:S01]  /*14c0*/  SHF.R.U32.HI R4, RZ, R5, R4 ;  /* 0x00000005ff047219 */ /* 0x000fe20000011604 */
[----:B--2---:R-:W-:Y:S01]  /*14d0*/  IMAD.HI.U32 R3, R114, R3, RZ ;  /* 0x0000000372037227 */ /* 0x004fe200078e00ff */
[----:B------:R-:W-:-:S04]  /*14e0*/  ISETP.NE.AND P0, PT, R2, 0x1, PT ;  /* 0x000000010200780c */ /* 0x000fc80003f05270 */
[----:B---3--:R-:W-:-:S04]  /*14f0*/  SHF.R.U32.HI R3, RZ, R6, R3 ;  /* 0x00000006ff037219 */ /* 0x008fc80000011603 */
[----:B------:R-:W-:Y:S02]  /*1500*/  SEL R3, R114, R3, !P0 ;  /* 0x0000000372037207 */ /* 0x000fe40004000000 */
[----:B----4-:R-:W-:-:S04]  /*1510*/  ISETP.NE.AND P1, PT, R12, 0x1, PT ;  /* 0x000000010c00780c */ /* 0x010fc80003f25270 */
[----:B------:R-:W-:-:S05]  /*1520*/  SEL R6, R113, R4, !P1 ;  /* 0x0000000471067207 */ /* 0x000fca0004800000 */
[----:B------:R-:W-:Y:S02]  /*1530*/  IMAD.IADD R4, R3, 0x1, -R6 ;  /* 0x0000000103047824 */ /* 0x000fe400078e0a06 */
[----:B------:R-:W-:Y:S02]  /*1540*/  IMAD.IADD R3, R6, 0x1, -R3 ;  /* 0x0000000106037824 */ /* 0x000fe400078e0a03 */
[----:B------:R-:W-:Y:S02]  /*1550*/  IMAD R113, R4, R12, R113 ;  /* 0x0000000c04717224 */ /* 0x000fe400078e0271 */
[----:B------:R-:W-:Y:S02]  /*1560*/  IMAD R114, R3, R2, R114 ;  /* 0x0000000203727224 */ /* 0x000fe400078e0272 */
.L_x_19:
[----:B------:R-:W-:Y:S05]  /*1570*/  BRA.U !UP1, `(.L_x_20) ;  /* 0x00000001090c7547 */ /* 0x000fea000b800000 */
[----:B------:R-:W-:Y:S01]  /*1580*/  UCGABAR_WAIT ;  /* 0x0000000000007dc7 */ /* 0x000fe20008000000 */
[----:B------:R-:W-:Y:S01]  /*1590*/  CCTL.IVALL ;  /* 0x00000000ff00798f */ /* 0x000fe20002000000 */
[----:B------:R-:W-:Y:S05]  /*15a0*/  BRA `(.L_x_21) ;  /* 0x0000000000047947 */ /* 0x000fea0003800000 */
.L_x_20:
[----:B------:R-:W-:Y:S06]  /*15b0*/  BAR.SYNC.DEFER_BLOCKING 0x0 ;  /* 0x0000000000007b1d */ /* 0x000fec0000010000 */
.L_x_21:
[----:B------:R-:W-:Y:S05]  /*15c0*/  BRA.U UP2, `(.L_x_22) ;  /* 0x0000001502407547 */ /* 0x000fea000b800000 */
[----:B------:R-:W1:Y:S01]  /*15d0*/  LDCU UR4, c[0x0][0x38c] ;  /* 0x00007180ff0477ac */ /* 0x000e620008000800 */
[----:B------:R-:W2:Y:S01]  /*15e0*/  LDC R9, c[0x0][0x370] ;  /* 0x0000dc00ff097b82 */ /* 0x000ea20000000800 */
[C---:B------:R-:W-:Y:S02]  /*15f0*/  IMAD.SHL.U32 R17, R11.reuse, 0x40, RZ ;  /* 0x000000400b117824 */ /* 0x040fe400078e00ff */
[----:B------:R-:W-:Y:S01]  /*1600*/  HFMA2 R15, -RZ, RZ, 0, 5.9604644775390625e-08 ;  /* 0x00000001ff0f7431 */ /* 0x000fe200000001ff */
[----:B------:R-:W-:Y:S01]  /*1610*/  UISETP.NE.AND UP1, UPT, UR10, URZ, UPT ;  /* 0x000000ff0a00728c */ /* 0x000fe2000bf25270 */
[----:B------:R-:W-:Y:S01]  /*1620*/  ISETP.NE.AND P4, PT, R10, RZ, P5 ;  /* 0x000000ff0a00720c */ /* 0x000fe20002f85270 */
[----:B------:R-:W-:Y:S01]  /*1630*/  IMAD.SHL.U32 R16, R11, 0x80, RZ ;  /* 0x000000800b107824 */ /* 0x000fe200078e00ff */
[----:B------:R-:W-:Y:S01]  /*1640*/  CS2R R12, SRZ ;  /* 0x00000000000c7805 */ /* 0x000fe2000001ff00 */
[----:B------:R-:W-:Y:S01]  /*1650*/  IMAD.MOV.U32 R14, RZ, RZ, RZ ;  /* 0x000000ffff0e7224 */ /* 0x000fe200078e00ff */
[----:B------:R-:W3:Y:S01]  /*1660*/  LDC R0, c[0x0][0x374] ;  /* 0x0000dd00ff007b82 */ /* 0x000ee20000000800 */
[----:B------:R-:W-:Y:S01]  /*1670*/  MOV R10, 0x1 ;  /* 0x00000001000a7802 */ /* 0x000fe20000000f00 */
[----:B------:R-:W4:Y:S01]  /*1680*/  LDCU.64 UR14, c[0x0][0x348] ;  /* 0x00006900ff0e77ac */ /* 0x000f220008000a00 */
[----:B------:R-:W-:Y:S01]  /*1690*/  LOP3.LUT R17, R17, 0x40, RZ, 0xc0, !PT ;  /* 0x0000004011117812 */ /* 0x000fe200078ec0ff */
[----:B------:R-:W-:Y:S01]  /*16a0*/  USEL UR22, UR6, 0x2, UP1 ;  /* 0x0000000206167887 */ /* 0x000fe20008800000 */
[----:B------:R-:W-:Y:S01]  /*16b0*/  UMOV UR23, URZ ;  /* 0x000000ff00177c82 */ /* 0x000fe20008000000 */
[----:B-1----:R-:W-:-:S04]  /*16c0*/  UIADD3 UR5, UPT, UPT, UR4, 0x3f, URZ ;  /* 0x0000003f04057890 */ /* 0x002fc8000fffe0ff */
[----:B------:R-:W-:-:S04]  /*16d0*/  USHF.R.S32.HI UR7, URZ, 0x1f, UR5 ;  /* 0x0000001fff077899 */ /* 0x000fc80008011405 */
[----:B------:R-:W-:Y:S02]  /*16e0*/  ULEA.HI UR7, UR7, UR5, URZ, 0x6 ;  /* 0x0000000507077291 */ /* 0x000fe4000f8f30ff */
[----:B------:R-:W-:Y:S02]  /*16f0*/  UIADD3 UR5, UPT, UPT, UR4, -0x1, URZ ;  /* 0xffffffff04057890 */ /* 0x000fe4000fffe0ff */
[----:B------:R-:W-:Y:S02]  /*1700*/  USHF.R.S32.HI UR7, URZ, 0x6, UR7 ;  /* 0x00000006ff077899 */ /* 0x000fe40008011407 */
[----:B------:R-:W-:Y:S02]  /*1710*/  UISETP.GE.U32.AND UP2, UPT, UR5, -0x7f, UPT ;  /* 0xffffff810500788c */ /* 0x000fe4000bf46070 */
[----:B------:R-:W-:Y:S02]  /*1720*/  UISETP.LT.U32.AND UP0, UPT, UR7, 0x8, UPT ;  /* 0x000000080700788c */ /* 0x000fe4000bf01070 */
[----:B------:R-:W-:-:S02]  /*1730*/  UIADD3 UR4, UPT, UPT, UR4, 0x7e, URZ ;  /* 0x0000007e04047890 */ /* 0x000fc4000fffe0ff */
[----:B------:R-:W-:-:S04]  /*1740*/  USEL UR5, UR7, 0x8, UP0 ;  /* 0x0000000807057887 */ /* 0x000fc80008000000 */
[----:B------:R-:W-:Y:S02]  /*1750*/  UIADD3 UR21, UPT, UPT, UR5, -0x1, URZ ;  /* 0xffffffff05157890 */ /* 0x000fe4000fffe0ff */
[----:B------:R-:W-:Y:S02]  /*1760*/  @UP2 UIADD3 UR21, UPT, UPT, UR5, URZ, URZ ;  /* 0x000000ff05152290 */ /* 0x000fe4000fffe0ff */
[----:B------:R-:W-:Y:S02]  /*1770*/  UIADD3 UR24, UPT, UPT, UR7, -UR5, URZ ;  /* 0x8000000507187290 */ /* 0x000fe4000fffe0ff */
[----:B------:R-:W-:Y:S02]  /*1780*/  UIADD3 UR13, UPT, UPT, UR21, 0x1, URZ ;  /* 0x00000001150d7890 */ /* 0x000fe4000fffe0ff */
[----:B--2-4-:R-:W-:-:S12]  /*1790*/  UIADD3 UR21, UPT, UPT, -UR21, URZ, URZ ;  /* 0x000000ff15157290 */ /* 0x014fd8000fffe1ff */
.L_x_42:
[----:B------:R-:W-:Y:S01]  /*17a0*/  UISETP.NE.AND UP0, UPT, UR37, URZ, UPT ;  /* 0x000000ff2500728c */ /* 0x000fe2000bf05270 */
[----:B------:R-:W1:Y:S08]  /*17b0*/  S2UR UR37, SR_CgaCtaId ;  /* 0x00000000002579c3 */ /* 0x000e700000008800 */
[----:B------:R-:W-:Y:S05]  /*17c0*/  BRA.U UP0, `(.L_x_23) ;  /* 0x0000000100347547 */ /* 0x000fea000b800000 */
[----:B------:R-:W2:Y:S01]  /*17d0*/  S2R R2, SR_CgaCtaId ;  /* 0x0000000000027919 */ /* 0x000ea20000008800 */
[----:B------:R-:W-:-:S04]  /*17e0*/  MOV R3, 0x400 ;  /* 0x0000040000037802 */ /* 0x000fc80000000f00 */
[----:B--2---:R-:W-:Y:S02]  /*17f0*/  LEA R3, R2, R3, 0x18 ;  /* 0x0000000302037211 */ /* 0x004fe400078ec0ff */
[----:B------:R-:W-:-:S03]  /*1800*/  SHF.L.U32 R2, R10, 0x1f, RZ ;  /* 0x0000001f0a027819 */ /* 0x000fc600000006ff */
[----:B------:R-:W-:-:S04]  /*1810*/  IMAD R3, R12, 0x8, R3 ;  /* 0x000000080c037824 */ /* 0x000fc800078e0203 */
[----:B------:R-:W2:Y:S02]  /*1820*/  SYNCS.PHASECHK.TRANS64.TRYWAIT P0, [R3+URZ+0x140], R2 ;  /* 0x00014002030075a7 */ /* 0x000ea400080011ff */
[----:B--2---:R-:W-:Y:S05]  /*1830*/  @!P0 BRA `(.L_x_24) ;  /* 0x0000008c00d88947 */ /* 0x004fea0003800000 */
.L_x_137:
[----:B------:R-:W-:Y:S01]  /*1840*/  VIADD R12, R12, 0x1 ;  /* 0x000000010c0c7836 */ /* 0x000fe20000000000 */
[----:B------:R2:W-:Y:S04]  /*1850*/  SYNCS.ARRIVE.TRANS64.A1T0 RZ, [R3+URZ+0x130], RZ ;  /* 0x000130ff03ff79a7 */ /* 0x0005e800081000ff */
[----:B------:R-:W-:-:S04]  /*1860*/  ISETP.NE.AND P0, PT, R12, 0x2, PT ;  /* 0x000000020c00780c */ /* 0x000fc80003f05270 */
[----:B------:R-:W-:Y:S02]  /*1870*/  SEL R12, R12, RZ, P0 ;  /* 0x000000ff0c0c7207 */ /* 0x000fe40000000000 */
[----:B--2---:R-:W-:-:S04]  /*1880*/  SEL R3, RZ, 0x1, P0 ;  /* 0x00000001ff037807 */ /* 0x004fc80000000000 */
[----:B------:R-:W-:-:S07]  /*1890*/  LOP3.LUT R10, R10, R3, RZ, 0x3c, !PT ;  /* 0x000000030a0a7212 */ /* 0x000fce00078e3cff */
.L_x_23:
[----:B------:R-:W-:Y:S01]  /*18a0*/  UMOV UR6, 0x400 ;  /* 0x0000040000067882 */ /* 0x000fe20000000000 */
[----:B------:R-:W-:Y:S01]  /*18b0*/  LEA.HI R3, R113, R113, RZ, 0x1 ;  /* 0x0000007171037211 */ /* 0x000fe200078f08ff */
[----:B-1----:R-:W-:Y:S01]  /*18c0*/  ULEA UR6, UR37, UR6, 0x18 ;  /* 0x0000000625067291 */ /* 0x002fe2000f8ec0ff */
[----:B------:R-:W-:Y:S01]  /*18d0*/  SHF.L.U32 R2, R15, 0x1f, RZ ;  /* 0x0000001f0f027819 */ /* 0x000fe200000006ff */
[----:B------:R-:W-:Y:S01]  /*18e0*/  UISETP.GE.U32.AND UP0, UPT, UR4, 0x7f, UPT ;  /* 0x0000007f0400788c */ /* 0x000fe2000bf06070 */
[----:B------:R-:W-:Y:S01]  /*18f0*/  R2UR UR35, R16 ;  /* 0x00000000102372ca */ /* 0x000fe200000e0000 */
[----:B------:R-:W-:Y:S01]  /*1900*/  ULEA UR8, UR23, UR6, 0x3 ;  /* 0x0000000617087291 */ /* 0x000fe2000f8e18ff */
[----:B------:R-:W-:Y:S01]  /*1910*/  IMAD.SHL.U32 R3, R3, 0x80, RZ ;  /* 0x0000008003037824 */ /* 0x000fe200078e00ff */
[----:B------:R-:W-:Y:S01]  /*1920*/  R2UR UR11, R17 ;  /* 0x00000000110b72ca */ /* 0x000fe200000e0000 */
[----:B------:R-:W-:-:S03]  /*1930*/  UMOV UR25, URZ ;  /* 0x000000ff00197c82 */ /* 0x000fc60008000000 */
[----:B------:R-:W-:-:S03]  /*1940*/  LOP3.LUT R3, R3, 0xffffff00, RZ, 0xc0, !PT ;  /* 0xffffff0003037812 */ /* 0x000fc600078ec0ff */
[----:B------:R1:W2:Y:S01]  /*1950*/  SYNCS.PHASECHK.TRANS64.TRYWAIT P0, [UR8+0x40], R2 ;  /* 0x00004002ff0075a7 */ /* 0x0002a20008001108 */
[----:B------:R-:W-:Y:S02]  /*1960*/  R2UR UR9, R3 ;  /* 0x00000000030972ca */ /* 0x000fe400000e0000 */
[----:B------:R-:W-:-:S11]  /*1970*/  R2UR UR8, R114 ;  /* 0x00000000720872ca */ /* 0x000fd600000e0000 */
[----:B------:R-:W-:Y:S02]  /*1980*/  ULOP3.LUT UR35, UR9, 0x80, UR35, 0xf8, !UPT ;  /* 0x0000008009237892 */ /* 0x000fe4000f8ef823 */
[----:B------:R-:W-:Y:S01]  /*1990*/  ULEA UR11, UR8, UR11, 0x7 ;  /* 0x0000000b080b7291 */ /* 0x000fe2000f8e38ff */
[----:B------:R-:W-:Y:S11]  /*19a0*/  BRA.U !UP0, `(.L_x_25) ;  /* 0x0000000108c07547 */ /* 0x000ff6000b800000 */
[----:B------:R-:W-:Y:S01]  /*19b0*/  UMOV UR16, UR21 ;  /* 0x0000001500107c82 */ /* 0x000fe20008000000 */
[----:B------:R-:W-:Y:S01]  /*19c0*/  UMOV UR17, UR23 ;  /* 0x0000001700117c82 */ /* 0x000fe20008000000 */
[----:B------:R-:W-:-:S05]  /*19d0*/  UMOV UR34, URZ ;  /* 0x000000ff00227c82 */ /* 0x000fca0008000000 */
.L_x_31:
[----:B------:R-:W-:Y:S01]  /*19e0*/  ULEA UR33, UR17, UR6, 0x3 ;  /* 0x0000000611217291 */ /* 0x000fe2000f8e18ff */
[----:B------:R-:W-:Y:S01]  /*19f0*/  @P5 MOV R3, 0xc000 ;  /* 0x0000c00000035802 */ /* 0x000fe20000000f00 */
[----:B-12-4-:R-:W-:Y:S10]  /*1a00*/  @P0 BRA `(.L_x_26) ;  /* 0x00000000000c0947 */ /* 0x016ff40003800000 */
[----:B------:R-:W-:-:S04]  /*1a10*/  SHF.L.U32 R5, R15, 0x1f, RZ ;  /* 0x0000001f0f057819 */ /* 0x000fc800000006ff */
[----:B------:R-:W2:Y:S02]  /*1a20*/  SYNCS.PHASECHK.TRANS64.TRYWAIT P0, [UR33+0x40], R5 ;  /* 0x00004005ff0075a7 */ /* 0x000ea40008001121 */
[----:B--2---:R-:W-:Y:S05]  /*1a30*/  @!P0 BRA `(.L_x_27) ;  /* 0x0000008c006c8947 */ /* 0x004fea0003800000 */
.L_x_26:
[----:B------:R2:W-:Y:S01]  /*1a40*/  @P5 SYNCS.ARRIVE.TRANS64 RZ, [UR33], R3 ;  /* 0x00000003ffff59a7 */ /* 0x0005e20008000021 */
[----:B------:R-:W-:Y:S02]  /*1a50*/  ULOP3.LUT UR8, UR22, 0x2, URZ, 0xfc, !UPT ;  /* 0x0000000216087892 */ /* 0x000fe4000f8efcff */
[----:B------:R-:W-:Y:S02]  /*1a60*/  UIADD3 UR16, UPT, UPT, UR16, 0x1, URZ ;  /* 0x0000000110107890 */ /* 0x000fe4000fffe0ff */
[----:B------:R-:W-:Y:S02]  /*1a70*/  UISETP.NE.AND UP0, UPT, UR8, 0x2, UPT ;  /* 0x000000020800788c */ /* 0x000fe4000bf05270 */
[----:B------:R-:W-:-:S07]  /*1a80*/  UISETP.NE.AND UP2, UPT, UR16, 0x1, UPT ;  /* 0x000000011000788c */ /* 0x000fce000bf45270 */
[----:B------:R-:W-:Y:S05]  /*1a90*/  BRA.U UP0, `(.L_x_28) ;  /* 0x0000000100047547 */ /* 0x000fea000b800000 */
[----:B------:R-:W-:Y:S05]  /*1aa0*/  BPT.TRAP 0x1 ;  /* 0x000000040000795c */ /* 0x000fea0000300000 */
.L_x_28:
[----:B------:R-:W-:Y:S04]  /*1ab0*/  BSSY.RECONVERGENT B0, `(.L_x_29) ;  /* 0x0000003000007945 */ /* 0x000fe80003800200 */
[----:B------:R-:W-:Y:S05]  /*1ac0*/  @!P4 BRA `(.L_x_30) ;  /* 0x000000000004c947 */ /* 0x000fea0003800000 */
[----:B------:R-:W-:Y:S05]  /*1ad0*/  BPT.TRAP 0x1 ;  /* 0x000000040000795c */ /* 0x000fea0000300000 */
.L_x_30:
[----:B------:R-:W-:Y:S05]  /*1ae0*/  BSYNC.RECONVERGENT B0 ;  /* 0x0000000000007941 */ /* 0x000fea0003800200 */
.L_x_29:
[----:B------:R-:W-:Y:S02]  /*1af0*/  UIADD3 UR23, UPT, UPT, UR17, 0x1, URZ ;  /* 0x0000000111177890 */ /* 0x000fe4000fffe0ff */
[----:B------:R-:W-:Y:S02]  /*1b00*/  ULEA UR32, UR17, UR6, 0xe ;  /* 0x0000000611207291 */ /* 0x000fe4000f8e70ff */
[----:B------:R-:W-:Y:S02]  /*1b10*/  UISETP.NE.AND UP0, UPT, UR23, 0x8, UPT ;  /* 0x000000081700788c */ /* 0x000fe4000bf05270 */
[----:B------:R-:W-:Y:S02]  /*1b20*/  UIADD3 UR28, UP1, UPT, UR14, 0x80, URZ ;  /* 0x000000800e1c7890 */ /* 0x000fe4000ff3e0ff */
[----:B------:R-:W-:Y:S02]  /*1b30*/  USEL UR9, URZ, 0x1, UP0 ;  /* 0x00000001ff097887 */ /* 0x000fe40008000000 */
[----:B------:R-:W-:-:S02]  /*1b40*/  USEL UR23, UR23, URZ, UP0 ;  /* 0x000000ff17177287 */ /* 0x000fc40008000000 */
[----:B------:R-:W-:Y:S02]  /*1b50*/  UIADD3 UR26, UP0, UPT, UR14, 0x180, URZ ;  /* 0x000001800e1a7890 */ /* 0x000fe4000ff1e0ff */
[----:B------:R-:W-:Y:S01]  /*1b60*/  ULEA UR8, UR23, UR6, 0x3 ;  /* 0x0000000617087291 */ /* 0x000fe2000f8e18ff */
[----:B------:R-:W-:Y:S01]  /*1b70*/  LOP3.LUT R15, R15, UR9, RZ, 0x3c, !PT ;  /* 0x000000090f0f7c12 */ /* 0x000fe2000f8e3cff */
[----:B------:R-:W-:Y:S02]  /*1b80*/  ULOP3.LUT UR33, UR33, 0xfefffff8, URZ, 0xc0, !UPT ;  /* 0xfefffff821217892 */ /* 0x000fe4000f8ec0ff */
[----:B------:R-:W-:Y:S01]  /*1b90*/  UIADD3.X UR29, UPT, UPT, URZ, UR15, URZ, UP1, !UPT ;  /* 0x0000000fff1d7290 */ /* 0x000fe20008ffe4ff */
[----:B-1----:R-:W-:Y:S01]  /*1ba0*/  SHF.L.U32 R2, R15, 0x1f, RZ ;  /* 0x0000001f0f027819 */ /* 0x002fe200000006ff */
[----:B------:R-:W-:Y:S02]  /*1bb0*/  UIADD3 UR32, UPT, UPT, UR32, 0x8400, URZ ;  /* 0x0000840020207890 */ /* 0x000fe4000fffe0ff */
[----:B------:R-:W-:Y:S01]  /*1bc0*/  UIADD3.X UR27, UPT, UPT, URZ, UR15, URZ, UP0, !UPT ;  /* 0x0000000fff1b7290 */ /* 0x000fe200087fe4ff */
[----:B------:R4:W1:Y:S01]  /*1bd0*/  SYNCS.PHASECHK.TRANS64.TRYWAIT P0, [UR8+0x40], R2 ;  /* 0x00004002ff0075a7 */ /* 0x0008620008001108 */
[----:B------:R-:W-:Y:S01]  /*1be0*/  ULEA UR8, UR17, UR6, 0xd ;  /* 0x0000000611087291 */ /* 0x000fe2000f8e68ff */
[----:B------:R-:W-:Y:S01]  /*1bf0*/  UMOV UR18, 0x0 ;  /* 0x0000000000127882 */ /* 0x000fe20000000000 */
[----:B------:R-:W-:-:S02]  /*1c00*/  UMOV UR19, 0x10000000 ;  /* 0x1000000000137882 */ /* 0x000fc40000000000 */
[----:B------:R-:W-:Y:S01]  /*1c10*/  UIADD3 UR8, UPT, UPT, UR8, 0x28400, URZ ;  /* 0x0002840008087890 */ /* 0x000fe2000fffe0ff */
[----:B------:R2:W-:Y:S01]  /*1c20*/  UTMALDG.3D.2CTA [UR32], [UR28], desc[UR18] ;  /* 0x000012201c0075b4 */ /* 0x0005e20008211000 */
[----:B------:R-:W-:Y:S01]  /*1c30*/  UMOV UR10, UR34 ;  /* 0x00000022000a7c82 */ /* 0x000fe20008000000 */
[----:B------:R-:W-:Y:S01]  /*1c40*/  UMOV UR12, UR36 ;  /* 0x00000024000c7c82 */ /* 0x000fe20008000000 */
[----:B------:R-:W-:Y:S01]  /*1c50*/  UMOV UR9, UR33 ;  /* 0x0000002100097c82 */ /* 0x000fe20008000000 */
[----:B------:R-:W-:Y:S01]  /*1c60*/  UMOV UR25, UR13 ;  /* 0x0000000d00197c82 */ /* 0x000fe20008000000 */
[----:B------:R-:W-:-:S03]  /*1c70*/  UMOV UR17, UR23 ;  /* 0x0000001700117c82 */ /* 0x000fc60008000000 */
[----:B------:R4:W-:Y:S01]  /*1c80*/  UTMALDG.3D.2CTA [UR8], [UR26], desc[UR18] ;  /* 0x000012081a0075b4 */ /* 0x0009e20008211000 */
[----:B--2---:R-:W-:Y:S01]  /*1c90*/  UIADD3 UR34, UPT, UPT, UR34, 0x40, URZ ;  /* 0x0000004022227890 */ /* 0x004fe2000fffe0ff */
[----:B------:R-:W-:Y:S11]  /*1ca0*/  BRA.U UP2, `(.L_x_31) ;  /* 0xfffffffd024c7547 */ /* 0x000ff6000b83ffff */
.L_x_25:
[----:B-12---:R-:W-:Y:S01]  /*1cb0*/  PLOP3.LUT P0, PT, PT, PT, UP5, 0x80, 0x8 ;  /* 0x000000000008781c */ /* 0x006fe20003f0f058 */
[----:B----4-:R-:W-:Y:S01]  /*1cc0*/  ULEA UR8, UR23, UR6, 0x3 ;  /* 0x0000000617087291 */ /* 0x010fe2000f8e18ff */
[----:B------:R-:W-:Y:S01]  /*1cd0*/  SHF.L.U32 R2, R15, 0x1f, RZ ;  /* 0x0000001f0f027819 */ /* 0x000fe200000006ff */
[----:B------:R-:W-:-:S10]  /*1ce0*/  UISETP.GT.AND UP0, UPT, UR7, UR5, UPT ;  /* 0x000000050700728c */ /* 0x000fd4000bf04270 */
[----:B------:R-:W-:Y:S01]  /*1cf0*/  @!P0 SYNCS.ARRIVE.TRANS64.A1T0 RZ, [UR6+0xc8], RZ ;  /* 0x0000c8ffffff89a7 */ /* 0x000fe20008100006 */
[----:B------:R1:W2:Y:S01]  /*1d00*/  SYNCS.PHASECHK.TRANS64.TRYWAIT P0, [UR8+0x40], R2 ;  /* 0x00004002ff0075a7 */ /* 0x0002a20008001108 */
[----:B------:R-:W-:Y:S05]  /*1d10*/  BRA.U !UP0, `(.L_x_32) ;  /* 0x0000000108c07547 */ /* 0x000fea000b800000 */
[----:B------:R-:W-:Y:S01]  /*1d20*/  UIADD3 UR26, UPT, UPT, UR24, UR25, URZ ;  /* 0x00000019181a7290 */ /* 0x000fe2000fffe0ff */
[----:B------:R-:W-:-:S11]  /*1d30*/  UMOV UR27, UR23 ;  /* 0x00000017001b7c82 */ /* 0x000fd60008000000 */
.L_x_38:
[----:B------:R-:W-:Y:S01]  /*1d40*/  ULEA UR17, UR27, UR6, 0x3 ;  /* 0x000000061b117291 */ /* 0x000fe2000f8e18ff */
[----:B--2---:R-:W-:Y:S01]  /*1d50*/  @P5 MOV R3, 0xc000 ;  /* 0x0000c00000035802 */ /* 0x004fe20000000f00 */
[----:B-12---:R-:W-:Y:S10]  /*1d60*/  @P0 BRA `(.L_x_33) ;  /* 0x00000000000c0947 */ /* 0x006ff40003800000 */
[----:B------:R-:W-:-:S04]  /*1d70*/  SHF.L.U32 R5, R15, 0x1f, RZ ;  /* 0x0000001f0f057819 */ /* 0x000fc800000006ff */
[----:B------:R-:W2:Y:S02]  /*1d80*/  SYNCS.PHASECHK.TRANS64.TRYWAIT P0, [UR17+0x40], R5 ;  /* 0x00004005ff0075a7 */ /* 0x000ea40008001111 */
[----:B--2---:R-:W-:Y:S05]  /*1d90*/  @!P0 BRA `(.L_x_34) ;  /* 0x0000008800ac8947 */ /* 0x004fea0003800000 */
.L_x_33:
[----:B------:R2:W-:Y:S01]  /*1da0*/  @P5 SYNCS.ARRIVE.TRANS64 RZ, [UR17], R3 ;  /* 0x00000003ffff59a7 */ /* 0x0005e20008000011 */
[----:B------:R-:W-:-:S04]  /*1db0*/  ULOP3.LUT UR8, UR22, 0x2, URZ, 0xfc, !UPT ;  /* 0x0000000216087892 */ /* 0x000fc8000f8efcff */
[----:B------:R-:W-:-:S09]  /*1dc0*/  UISETP.NE.AND UP0, UPT, UR8, 0x2, UPT ;  /* 0x000000020800788c */ /* 0x000fd2000bf05270 */
[----:B------:R-:W-:Y:S05]  /*1dd0*/  BRA.U UP0, `(.L_x_35) ;  /* 0x0000000100047547 */ /* 0x000fea000b800000 */
[----:B------:R-:W-:Y:S05]  /*1de0*/  BPT.TRAP 0x1 ;  /* 0x000000040000795c */ /* 0x000fea0000300000 */
.L_x_35:
[----:B------:R-:W-:Y:S04]  /*1df0*/  BSSY.RECONVERGENT B0, `(.L_x_36) ;  /* 0x0000003000007945 */ /* 0x000fe80003800200 */
[----:B------:R-:W-:Y:S05]  /*1e00*/  @!P4 BRA `(.L_x_37) ;  /* 0x000000000004c947 */ /* 0x000fea0003800000 */
[----:B------:R-:W-:Y:S05]  /*1e10*/  BPT.TRAP 0x1 ;  /* 0x000000040000795c */ /* 0x000fea0000300000 */
.L_x_37:
[----:B------:R-:W-:Y:S05]  /*1e20*/  BSYNC.RECONVERGENT B0 ;  /* 0x0000000000007941 */ /* 0x000fea0003800200 */
.L_x_36:
        /* <DEDUP_REMOVED lines=9> */
[----:B------:R-:W-:Y:S02]  /*1ec0*/  USHF.L.U32 UR18, UR25, 0x6, URZ ;  /* 0x0000000619127899 */ /* 0x000fe400080006ff */
[----:B------:R-:W-:Y:S01]  /*1ed0*/  ULOP3.LUT UR17, UR17, 0xfefffff8, URZ, 0xc0, !UPT ;  /* 0xfefffff811117892 */ /* 0x000fe2000f8ec0ff */
[----:B-1----:R-:W-:Y:S01]  /*1ee0*/  SHF.L.U32 R2, R15, 0x1f, RZ ;  /* 0x0000001f0f027819 */ /* 0x002fe200000006ff */
[----:B------:R-:W-:Y:S02]  /*1ef0*/  UIADD3 UR16, UPT, UPT, UR16, 0x8400, URZ ;  /* 0x0000840010107890 */ /* 0x000fe4000fffe0ff */
[----:B------:R-:W-:Y:S01]  /*1f00*/  UIADD3.X UR33, UPT, UPT, URZ, UR15, URZ, UP1, !UPT ;  /* 0x0000000fff217290 */ /* 0x000fe20008ffe4ff */
[----:B------:R4:W1:Y:S01]  /*1f10*/  SYNCS.PHASECHK.TRANS64.TRYWAIT P0, [UR8+0x40], R2 ;  /* 0x00004002ff0075a7 */ /* 0x0008620008001108 */
[----:B------:R-:W-:-:S02]  /*1f20*/  ULEA UR8, UR27, UR6, 0xd ;  /* 0x000000061b087291 */ /* 0x000fc4000f8e68ff */
[----:B------:R-:W-:Y:S02]  /*1f30*/  UIADD3.X UR31, UPT, UPT, URZ, UR15, URZ, UP0, !UPT ;  /* 0x0000000fff1f7290 */ /* 0x000fe400087fe4ff */
[----:B------:R-:W-:Y:S01]  /*1f40*/  UIADD3 UR8, UPT, UPT, UR8, 0x28400, URZ ;  /* 0x0002840008087890 */ /* 0x000fe2000fffe0ff */
[----:B------:R-:W-:Y:S01]  /*1f50*/  UMOV UR28, 0x0 ;  /* 0x00000000001c7882 */ /* 0x000fe20000000000 */
[----:B------:R-:W-:Y:S01]  /*1f60*/  UMOV UR29, 0x10000000 ;  /* 0x10000000001d7882 */ /* 0x000fe20000000000 */
[----:B------:R-:W-:Y:S01]  /*1f70*/  UMOV UR19, UR35 ;  /* 0x0000002300137c82 */ /* 0x000fe20008000000 */
[----:B------:R-:W-:Y:S01]  /*1f80*/  UMOV UR20, UR36 ;  /* 0x0000002400147c82 */ /* 0x000fe20008000000 */
[----:B------:R-:W-:Y:S01]  /*1f90*/  UMOV UR12, UR36 ;  /* 0x00000024000c7c82 */ /* 0x000fe20008000000 */
[----:B------:R-:W-:Y:S01]  /*1fa0*/  UMOV UR9, UR17 ;  /* 0x0000001100097c82 */ /* 0x000fe20008000000 */
[----:B------:R-:W-:Y:S01]  /*1fb0*/  UMOV UR10, UR18 ;  /* 0x00000012000a7c82 */ /* 0x000fe20008000000 */
[----:B------:R4:W-:Y:S01]  /*1fc0*/  UTMALDG.3D.2CTA [UR16], [UR32], desc[UR28] ;  /* 0x00001c10200075b4 */ /* 0x0009e20008211000 */
[----:B------:R-:W-:Y:S01]  /*1fd0*/  UIADD3 UR25, UPT, UPT, UR25, 0x1, URZ ;  /* 0x0000000119197890 */ /* 0x000fe2000fffe0ff */
[----:B------:R-:W-:-:S03]  /*1fe0*/  UMOV UR27, UR23 ;  /* 0x00000017001b7c82 */ /* 0x000fc60008000000 */
[----:B------:R-:W-:Y:S01]  /*1ff0*/  UISETP.NE.AND UP0, UPT, UR25, UR26, UPT ;  /* 0x0000001a1900728c */ /* 0x000fe2000bf05270 */
[----:B------:R4:W-:Y:S08]  /*2000*/  UTMALDG.3D.2CTA [UR8], [UR30], desc[UR28] ;  /* 0x00001c081e0075b4 */ /* 0x0009f00008211000 */
[----:B----4-:R-:W-:Y:S05]  /*2010*/  BRA.U UP0, `(.L_x_38) ;  /* 0xfffffffd00487547 */ /* 0x010fea000b83ffff */
.L_x_32:
[C---:B-1----:R-:W-:Y:S01]  /*2020*/  LEA R2, R14.reuse, UR6, 0x3 ;  /* 0x000000060e027c11 */ /* 0x042fe2000f8e18ff */
[----:B------:R-:W-:Y:S01]  /*2030*/  NOP ;  /* 0x0000000000007918 */ /* 0x000fe20000000000 */
[----:B--2---:R-:W-:Y:S02]  /*2040*/  SHF.L.U32 R3, R13, 0x1f, RZ ;  /* 0x0000001f0d037819 */ /* 0x004fe400000006ff */
[----:B------:R-:W-:Y:S02]  /*2050*/  LEA R4, R14, UR6, 0x4 ;  /* 0x000000060e047c11 */ /* 0x000fe4000f8e20ff */
[----:B------:R-:W1:Y:S02]  /*2060*/  SYNCS.PHASECHK.TRANS64.TRYWAIT P0, [R2+URZ+0xd0], R3 ;  /* 0x0000d003020075a7 */ /* 0x000e6400080011ff */
[----:B-1----:R-:W-:Y:S05]  /*2070*/  @!P0 BRA `(.L_x_39) ;  /* 0x00000088000c8947 */ /* 0x002fea0003800000 */
.L_x_140:
[----:B------:R-:W2:Y:S01]  /*2080*/  LDS.128 R4, [R4+0x160] ;  /* 0x0001600004047984 */ /* 0x000ea20000000c00 */
[----:B------:R-:W-:Y:S01]  /*2090*/  ISETP.GE.AND P0, PT, R66, 0x1, PT ;  /* 0x000000014200780c */ /* 0x000fe20003f06270 */
[----:B-1----:R-:W-:Y:S01]  /*20a0*/  VIADD R2, R2, 0xe0 ;  /* 0x000000e002027836 */ /* 0x002fe20000000000 */
[----:B------:R-:W-:Y:S01]  /*20b0*/  @!PT LDS RZ, [RZ] ;  /* 0x00000000fffff984 */ /* 0x000fe20000000800 */
[----:B------:R-:W-:Y:S01]  /*20c0*/  @!PT LDS RZ, [RZ] ;  /* 0x00000000fffff984 */ /* 0x000fe20000000800 */
[----:B------:R-:W-:Y:S01]  /*20d0*/  @!PT LDS RZ, [RZ] ;  /* 0x00000000fffff984 */ /* 0x000fe20000000800 */
[----:B------:R-:W-:Y:S01]  /*20e0*/  @!PT LDS RZ, [RZ] ;  /* 0x00000000fffff984 */ /* 0x000fe20000000800 */
[----:B------:R1:W-:Y:S06]  /*20f0*/  MEMBAR.ALL.CTA ;  /* 0x0000000000007992 */ /* 0x0003ec0000008000 */
[----:B-1----:R-:W1:Y:S01]  /*2100*/  FENCE.VIEW.ASYNC.S ;  /* 0x00000000000073c6 */ /* 0x002e620000000000 */
[----:B------:R-:W-:-:S04]  /*2110*/  PRMT R2, RZ, 0x654, R2 ;  /* 0x00000654ff027816 */ /* 0x000fc80000000002 */
[----:B-1----:R1:W-:Y:S01]  /*2120*/  SYNCS.ARRIVE.TRANS64.RED.A1T0 RZ, [R2+URZ], RZ ;  /* 0x000000ff02ff79a7 */ /* 0x0023e200081004ff */
[----:B--2---:R-:W-:-:S13]  /*2130*/  LOP3.LUT P2, RZ, R6, 0x1, RZ, 0xc0, !PT ;  /* 0x0000000106ff7812 */ /* 0x004fda000784c0ff */
[----:B------:R-:W-:Y:S01]  /*2140*/  @P2 SHF.R.U32.HI R3, RZ, 0x10, R5 ;  /* 0x00000010ff032819 */ /* 0x000fe20000011605 */
[----:B------:R-:W-:Y:S01]  /*2150*/  VOTEU.ANY UP0, P2 ;  /* 0x0000000000ff7886 */ /* 0x000fe20001000100 */
[----:B------:R-:W-:Y:S02]  /*2160*/  @P2 MOV R11, R4 ;  /* 0x00000004000b2202 */ /* 0x000fe40000000f00 */
[----:B------:R-:W-:Y:S02]  /*2170*/  @P2 R2UR.BROADCAST UR8, R3 ;  /* 0x00000000030822ca */ /* 0x000fe400008e0000 */
[----:B------:R-:W-:-:S11]  /*2180*/  @P2 LOP3.LUT R8, R5, 0xffff, RZ, 0xc0, !PT ;  /* 0x0000ffff05082812 */ /* 0x000fd600078ec0ff */
[----:B------:R-:W-:Y:S01]  /*2190*/  @UP0 UMOV UR36, UR8 ;  /* 0x0000000800240c82 */ /* 0x000fe20008000000 */
[----:B-1----:R-:W-:Y:S05]  /*21a0*/  @!P0 BRA `(.L_x_40) ;  /* 0x0000000000b88947 */ /* 0x002fea0003800000 */
[----:B------:R-:W3:Y:S01]  /*21b0*/  LDC.64 R4, c[0x0][0xb18] ;  /* 0x0002c600ff047b82 */ /* 0x000ee20000000a00 */
[----:B------:R-:W-:-:S07]  /*21c0*/  ISETP.NE.AND P3, PT, R66, 0x1, PT ;  /* 0x000000014200780c */ /* 0x000fce0003f65270 */
[----:B------:R-:W1:Y:S08]  /*21d0*/  LDC.64 R6, c[0x0][0xb10] ;  /* 0x0002c400ff067b82 */ /* 0x000e700000000a00 */
[----:B------:R-:W2:Y:S08]  /*21e0*/  LDC R18, c[0x0][0xb20] ;  /* 0x0002c800ff127b82 */ /* 0x000eb00000000800 */
[----:B------:R-:W4:Y:S01]  /*21f0*/  LDC R20, c[0x0][0xb0c] ;  /* 0x0002c300ff147b82 */ /* 0x000f220000000800 */
[----:B---3--:R-:W-:Y:S01]  /*2200*/  IMAD.HI.U32 R19, R0, R5, RZ ;  /* 0x0000000500137227 */ /* 0x008fe200078e00ff */
[----:B------:R-:W-:-:S03]  /*2210*/  ISETP.NE.AND P0, PT, R4, 0x1, PT ;  /* 0x000000010400780c */ /* 0x000fc60003f05270 */
[----:B------:R-:W-:-:S03]  /*2220*/  IMAD.HI.U32 R5, R8, R5, RZ ;  /* 0x0000000508057227 */ /* 0x000fc600078e00ff */
[----:B------:R-:W3:Y:S01]  /*2230*/  LDC.64 R2, c[0x0][0xb28] ;  /* 0x0002ca00ff027b82 */ /* 0x000ee20000000a00 */
[----:B-1----:R-:W-:-:S04]  /*2240*/  IMAD.HI.U32 R22, R9, R6, RZ ;  /* 0x0000000609167227 */ /* 0x002fc800078e00ff */
[----:B------:R-:W-:Y:S01]  /*2250*/  IMAD.HI.U32 R24, R11, R6, RZ ;  /* 0x000000060b187227 */ /* 0x000fe200078e00ff */
[----:B------:R-:W-:Y:S02]  /*2260*/  SHF.R.U32.HI R22, RZ, R7, R22 ;  /* 0x00000007ff167219 */ /* 0x000fe40000011616 */
[-C--:B--2---:R-:W-:Y:S02]  /*2270*/  SHF.R.U32.HI R19, RZ, R18.reuse, R19 ;  /* 0x00000012ff137219 */ /* 0x084fe40000011613 */
[----:B------:R-:W-:Y:S02]  /*2280*/  SHF.R.U32.HI R5, RZ, R18, R5 ;  /* 0x00000012ff057219 */ /* 0x000fe40000011605 */
[----:B------:R-:W-:Y:S02]  /*2290*/  SEL R19, R0, R19, !P0 ;  /* 0x0000001300137207 */ /* 0x000fe40004000000 */
[----:B------:R-:W-:Y:S02]  /*22a0*/  SHF.R.U32.HI R24, RZ, R7, R24 ;  /* 0x00000007ff187219 */ /* 0x000fe40000011618 */
[----:B----4-:R-:W-:-:S02]  /*22b0*/  ISETP.NE.AND P1, PT, R20, 0x1, PT ;  /* 0x000000011400780c */ /* 0x010fc40003f25270 */
[----:B------:R-:W-:Y:S02]  /*22c0*/  SEL R5, R8, R5, !P0 ;  /* 0x0000000508057207 */ /* 0x000fe40004000000 */
[----:B------:R-:W-:Y:S02]  /*22d0*/  SEL R21, R9, R22, !P1 ;  /* 0x0000001609157207 */ /* 0x000fe40004800000 */
[----:B------:R-:W-:Y:S01]  /*22e0*/  SEL R7, R11, R24, !P1 ;  /* 0x000000180b077207 */ /* 0x000fe20004800000 */
[----:B---3--:R-:W-:-:S04]  /*22f0*/  IMAD.HI.U32 R22, R19, R2, RZ ;  /* 0x0000000213167227 */ /* 0x008fc800078e00ff */
[----:B------:R-:W-:Y:S01]  /*2300*/  IMAD.HI.U32 R6, R21, R2, RZ ;  /* 0x0000000215067227 */ /* 0x000fe200078e00ff */
[----:B------:R-:W-:-:S04]  /*2310*/  @P3 SHF.R.U32.HI R19, RZ, R3, R22 ;  /* 0x00000003ff133219 */ /* 0x000fc80000011616 */
[----:B------:R-:W-:Y:S01]  /*2320*/  @P3 SHF.R.U32.HI R21, RZ, R3, R6 ;  /* 0x00000003ff153219 */ /* 0x000fe20000011606 */
[----:B------:R-:W-:-:S04]  /*2330*/  IMAD R19, R66, R19, RZ ;  /* 0x0000001342137224 */ /* 0x000fc800078e02ff */
[----:B------:R-:W-:Y:S01]  /*2340*/  IMAD R6, R66, R21, RZ ;  /* 0x0000001542067224 */ /* 0x000fe200078e02ff */
[C---:B------:R-:W-:Y:S02]  /*2350*/  ISETP.GE.AND P0, PT, R5.reuse, R19, PT ;  /* 0x000000130500720c */ /* 0x040fe40003f06270 */
[----:B------:R-:W-:Y:S02]  /*2360*/  IADD3 R19, PT, PT, -R5, RZ, RZ ;  /* 0x000000ff05137210 */ /* 0x000fe40007ffe1ff */
[----:B------:R-:W-:Y:S01]  /*2370*/  ISETP.GE.OR P0, PT, R7, R6, P0 ;  /* 0x000000060700720c */ /* 0x000fe20000706670 */
[----:B------:R-:W-:-:S04]  /*2380*/  IMAD.HI.U32 R6, R5, R2, RZ ;  /* 0x0000000205067227 */ /* 0x000fc800078e00ff */
[----:B------:R-:W-:Y:S01]  /*2390*/  IMAD R8, R4, R19, R8 ;  /* 0x0000001304087224 */ /* 0x000fe200078e0208 */
[----:B------:R-:W-:-:S04]  /*23a0*/  SHF.R.U32.HI R6, RZ, R3, R6 ;  /* 0x00000003ff067219 */ /* 0x000fc80000011606 */
[----:B------:R-:W-:-:S03]  /*23b0*/  SEL R6, R5, R6, !P3 ;  /* 0x0000000605067207 */ /* 0x000fc60005800000 */
[----:B------:R-:W-:-:S04]  /*23c0*/  @!P0 IMAD.HI.U32 R18, R7, R2, RZ ;  /* 0x0000000207128227 */ /* 0x000fc800078e00ff */
[----:B------:R-:W-:Y:S01]  /*23d0*/  IMAD.MOV R2, RZ, RZ, -R6 ;  /* 0x000000ffff027224 */ /* 0x000fe200078e0a06 */
[----:B------:R-:W-:-:S03]  /*23e0*/  @!P0 SHF.R.U32.HI R18, RZ, R3, R18 ;  /* 0x00000003ff128219 */ /* 0x000fc60000011612 */
[----:B------:R-:W-:Y:S01]  /*23f0*/  IMAD R2, R66, R2, R5 ;  /* 0x0000000242027224 */ /* 0x000fe200078e0205 */
        /* <DEDUP_REMOVED lines=9> */
.L_x_40:
[----:B------:R-:W1:Y:S02]  /*2490*/  LDCU UR8, c[0x0][0xb30] ;  /* 0x00016600ff0877ac */ /* 0x000e640008000800 */
[----:B-1----:R-:W-:-:S09]  /*24a0*/  UISETP.NE.AND UP0, UPT, UR8, 0x1, UPT ;  /* 0x000000010800788c */ /* 0x002fd2000bf05270 */
[----:B------:R-:W-:Y:S05]  /*24b0*/  BRA.U UP0, `(.L_x_41) ;  /* 0x0000000100407547 */ /* 0x000fea000b800000 */
[----:B------:R-:W1:Y:S08]  /*24c0*/  LDC.64 R4, c[0x0][0xb10] ;  /* 0x0002c400ff047b82 */ /* 0x000e700000000a00 */
[----:B------:R-:W2:Y:S08]  /*24d0*/  LDC.64 R2, c[0x0][0xb18] ;  /* 0x0002c600ff027b82 */ /* 0x000eb00000000a00 */
[----:B------:R-:W4:Y:S08]  /*24e0*/  LDC R6, c[0x0][0xb20] ;  /* 0x0002c800ff067b82 */ /* 0x000f300000000800 */
[----:B------:R-:W3:Y:S01]  /*24f0*/  LDC R18, c[0x0][0xb0c] ;  /* 0x0002c300ff127b82 */ /* 0x000ee20000000800 */
[----:B-1----:R-:W-:-:S05]  /*2500*/  IMAD.HI.U32 R4, R11, R4, RZ ;  /* 0x000000040b047227 */ /* 0x002fca00078e00ff */
[----:B------:R-:W-:Y:S01]  /*2510*/  SHF.R.U32.HI R4, RZ, R5, R4 ;  /* 0x00000005ff047219 */ /* 0x000fe20000011604 */
[----:B--2---:R-:W-:Y:S01]  /*2520*/  IMAD.HI.U32 R3, R8, R3, RZ ;  /* 0x0000000308037227 */ /* 0x004fe200078e00ff */
[----:B------:R-:W-:-:S04]  /*2530*/  ISETP.NE.AND P0, PT, R2, 0x1, PT ;  /* 0x000000010200780c */ /* 0x000fc80003f05270 */
[----:B----4-:R-:W-:-:S04]  /*2540*/  SHF.R.U32.HI R3, RZ, R6, R3 ;  /* 0x00000006ff037219 */ /* 0x010fc80000011603 */
[----:B------:R-:W-:Y:S02]  /*2550*/  SEL R3, R8, R3, !P0 ;  /* 0x0000000308037207 */ /* 0x000fe40004000000 */
[----:B---3--:R-:W-:-:S04]  /*2560*/  ISETP.NE.AND P1, PT, R18, 0x1, PT ;  /* 0x000000011200780c */ /* 0x008fc80003f25270 */
[----:B------:R-:W-:-:S05]  /*2570*/  SEL R4, R11, R4, !P1 ;  /* 0x000000040b047207 */ /* 0x000fca0004800000 */
[----:B------:R-:W-:Y:S02]  /*2580*/  IMAD.IADD R5, R3, 0x1, -R4 ;  /* 0x0000000103057824 */ /* 0x000fe400078e0a04 */
[----:B------:R-:W-:Y:S02]  /*2590*/  IMAD.IADD R3, R4, 0x1, -R3 ;  /* 0x0000000104037824 */ /* 0x000fe400078e0a03 */
[----:B------:R-:W-:Y:S02]  /*25a0*/  IMAD R11, R5, R18, R11 ;  /* 0x00000012050b7224 */ /* 0x000fe400078e020b */
[----:B------:R-:W-:-:S07]  /*25b0*/  IMAD R8, R3, R2, R8 ;  /* 0x0000000203087224 */ /* 0x000fce00078e0208 */
.L_x_41:
[----:B------:R-:W-:Y:S01]  /*25c0*/  VIADD R14, R14, 0x1 ;  /* 0x000000010e0e7836 */ /* 0x000fe20000000000 */
[----:B------:R-:W-:Y:S01]  /*25d0*/  UPLOP3.LUT UP5, UPT, UPT, UPT, UPT, 0x80, 0x8 ;  /* 0x000000000008789c */ /* 0x000fe20003faf070 */
[----:B------:R-:W-:Y:S02]  /*25e0*/  IMAD.IADD R113, R11, 0x1, R108 ;  /* 0x000000010b717824 */ /* 0x000fe400078e026c */
[----:B------:R-:W-:Y:S01]  /*25f0*/  IMAD.IADD R114, R8, 0x1, R109 ;  /* 0x0000000108727824 */ /* 0x000fe200078e026d */
[----:B------:R-:W-:-:S04]  /*2600*/  ISETP.NE.AND P0, PT, R14, 0x2, PT ;  /* 0x000000020e00780c */ /* 0x000fc80003f05270 */
[----:B------:R-:W-:Y:S02]  /*2610*/  SEL R2, RZ, 0x1, P0 ;  /* 0x00000001ff027807 */ /* 0x000fe40000000000 */
[----:B------:R-:W-:Y:S02]  /*2620*/  SEL R14, R14, RZ, P0 ;  /* 0x000000ff0e0e7207 */ /* 0x000fe40000000000 */
[----:B------:R-:W-:Y:S01]  /*2630*/  LOP3.LUT R13, R13, R2, RZ, 0x3c, !PT ;  /* 0x000000020d0d7212 */ /* 0x000fe200078e3cff */
[----:B------:R-:W-:Y:S06]  /*2640*/  @P2 BRA `(.L_x_42) ;  /* 0xfffffff000542947 */ /* 0x000fec000383ffff */
[----:B------:R-:W-:Y:S01]  /*2650*/  UIADD3 UR6, UPT, UPT, UR6, 0x40, URZ ;  /* 0x0000004006067890 */ /* 0x000fe2000fffe0ff */
[----:B------:R-:W-:-:S03]  /*2660*/  SHF.L.U32 R3, R15, 0x1f, RZ ;  /* 0x0000001f0f037819 */ /* 0x000fc600000006ff */
[----:B------:R-:W-:-:S09]  /*2670*/  ULEA UR4, UR23, UR6, 0x3 ;  /* 0x0000000617047291 */ /* 0x000fd2000f8e18ff */
[----:B------:R-:W1:Y:S02]  /*2680*/  SYNCS.PHASECHK.TRANS64.TRYWAIT P0, [UR4], R3 ;  /* 0x00000003ff0075a7 */ /* 0x000e640008001104 */
[----:B-1----:R-:W-:Y:S05]  /*2690*/  @!P0 BRA `(.L_x_43) ;  /* 0x0000008000988947 */ /* 0x002fea0003800000 */
.L_x_142:
[----:B------:R-:W-:-:S04]  /*26a0*/  UIADD3 UR5, UPT, UPT, UR23, 0x1, URZ ;  /* 0x0000000117057890 */ /* 0x000fc8000fffe0ff */
[----:B------:R-:W-:-:S04]  /*26b0*/  UISETP.NE.AND UP0, UPT, UR5, 0x8, UPT ;  /* 0x000000080500788c */ /* 0x000fc8000bf05270 */
[----:B------:R-:W-:Y:S02]  /*26c0*/  USEL UR7, URZ, 0x1, UP0 ;  /* 0x00000001ff077887 */ /* 0x000fe40008000000 */
[----:B------:R-:W-:-:S04]  /*26d0*/  USEL UR5, UR5, URZ, UP0 ;  /* 0x000000ff05057287 */ /* 0x000fc80008000000 */
[----:B------:R-:W-:Y:S01]  /*26e0*/  ULEA UR4, UR5, UR6, 0x3 ;  /* 0x0000000605047291 */ /* 0x000fe2000f8e18ff */
[----:B------:R-:W-:-:S04]  /*26f0*/  LOP3.LUT R2, R15, UR7, RZ, 0x3c, !PT ;  /* 0x000000070f027c12 */ /* 0x000fc8000f8e3cff */
[----:B-1----:R-:W-:-:S04]  /*2700*/  SHF.L.U32 R3, R2, 0x1f, RZ ;  /* 0x0000001f02037819 */ /* 0x002fc800000006ff */
[----:B------:R-:W1:Y:S02]  /*2710*/  SYNCS.PHASECHK.TRANS64.TRYWAIT P0, [UR4], R3 ;  /* 0x00000003ff0075a7 */ /* 0x000e640008001104 */
[----:B-1----:R-:W-:Y:S05]  /*2720*/  @!P0 BRA `(.L_x_44) ;  /* 0x00000080008c8947 */ /* 0x002fea0003800000 */
.L_x_144:
        /* <DEDUP_REMOVED lines=9> */
.L_x_146:
        /* <DEDUP_REMOVED lines=9> */
.L_x_148:
        /* <DEDUP_REMOVED lines=9> */
.L_x_150:
        /* <DEDUP_REMOVED lines=9> */
.L_x_152:
        /* <DEDUP_REMOVED lines=9> */
.L_x_154:
[----:B------:R-:W-:-:S04]  /*2a00*/  UIADD3 UR5, UPT, UPT, UR5, 0x1, URZ ;  /* 0x0000000105057890 */ /* 0x000fc8000fffe0ff */
[----:B------:R-:W-:-:S04]  /*2a10*/  UISETP.NE.AND UP0, UPT, UR5, 0x8, UPT ;  /* 0x000000080500788c */ /* 0x000fc8000bf05270 */
[----:B------:R-:W-:Y:S02]  /*2a20*/  USEL UR4, URZ, 0x1, UP0 ;  /* 0x00000001ff047887 */ /* 0x000fe40008000000 */
[----:B------:R-:W-:-:S04]  /*2a30*/  USEL UR5, UR5, URZ, UP0 ;  /* 0x000000ff05057287 */ /* 0x000fc80008000000 */
[----:B------:R-:W-:Y:S01]  /*2a40*/  ULEA UR5, UR5, UR6, 0x3 ;  /* 0x0000000605057291 */ /* 0x000fe2000f8e18ff */
[----:B-1----:R-:W-:-:S04]  /*2a50*/  LOP3.LUT R3, R2, UR4, RZ, 0x3c, !PT ;  /* 0x0000000402037c12 */ /* 0x002fc8000f8e3cff */
[----:B------:R-:W-:Y:S01]  /*2a60*/  SHF.L.U32 R3, R3, 0x1f, RZ ;  /* 0x0000001f03037819 */ /* 0x000fe200000006ff */
[----:B---3--:R-:W-:-:S07]  /*2a70*/  IMAD.U32 R0, RZ, RZ, UR5 ;  /* 0x00000005ff007e24 */ /* 0x008fce000f8e00ff */
.L_x_50:
[----:B-1----:R1:W2:Y:S02]  /*2a80*/  SYNCS.PHASECHK.TRANS64.TRYWAIT P0, [R0+URZ], R3 ;  /* 0x00000003000075a7 */ /* 0x0022a400080011ff */
[----:B--2---:R-:W-:Y:S05]  /*2a90*/  @!P0 NANOSLEEP.SYNCS 0x989680 ;  /* 0x009896800000895d */ /* 0x004fea0003900000 */
[----:B------:R-:W2:Y:S02]  /*2aa0*/  @!P0 SYNCS.PHASECHK.TRANS64 P0, [R0+URZ], R3 ;  /* 0x00000003000085a7 */ /* 0x000ea400080010ff */
[----:B--2---:R-:W-:Y:S05]  /*2ab0*/  @P0 EXIT ;  /* 0x000000000000094d */ /* 0x004fea0003800000 */
[----:B------:R-:W-:Y:S05]  /*2ac0*/  BRA `(.L_x_50) ;  /* 0xfffffffc00ec7947 */ /* 0x000fea000383ffff */
.L_x_22:
[----:B------:R-:W-:-:S04]  /*2ad0*/  UISETP.NE.AND UP1, UPT, UR37, URZ, UPT ;  /* 0x000000ff2500728c */ /* 0x000fc8000bf25270 */
[----:B------:R-:W-:-:S09]  /*2ae0*/  UISETP.NE.OR UP1, UPT, UR10, 0x1, UP1 ;  /* 0x000000010a00788c */ /* 0x000fd20008f25670 */
[----:B------:R-:W-:Y:S05]  /*2af0*/  BRA.U UP1, `(.L_x_51) ;  /* 0x00000005014c7547 */ /* 0x000fea000b800000 */
[----:B------:R-:W-:Y:S01]  /*2b00*/  HFMA2 R11, -RZ, RZ, 0, 0 ;  /* 0x00000000ff0b7431 */ /* 0x000fe200000001ff */
[----:B------:R-:W-:Y:S01]  /*2b10*/  ISETP.GE.U32.AND P2, PT, R10, 0x2, PT ;  /* 0x000000020a00780c */ /* 0x000fe20003f46070 */
[----:B------:R-:W-:Y:S01]  /*2b20*/  IMAD.MOV.U32 R12, RZ, RZ, 0x1 ;  /* 0x00000001ff0c7424 */ /* 0x000fe200078e00ff */
[----:B------:R-:W-:Y:S01]  /*2b30*/  CS2R R8, SRZ ;  /* 0x0000000000087805 */ /* 0x000fe2000001ff00 */
[----:B------:R-:W-:Y:S01]  /*2b40*/  IMAD.MOV.U32 R3, RZ, RZ, RZ ;  /* 0x000000ffff037224 */ /* 0x000fe200078e00ff */
[----:B------:R-:W-:Y:S01]  /*2b50*/  UMOV UR4, 0x400 ;  /* 0x0000040000047882 */ /* 0x000fe20000000000 */
[----:B------:R-:W-:Y:S01]  /*2b60*/  UMOV UR6, URZ ;  /* 0x000000ff00067c82 */ /* 0x000fe20008000000 */
[----:B------:R-:W-:-:S12]  /*2b70*/  ULEA UR37, UR37, UR4, 0x18 ;  /* 0x0000000425257291 */ /* 0x000fd8000f8ec0ff */
.L_x_55:
[----:B------:R-:W-:Y:S02]  /*2b80*/  LEA R0, R3, UR37, 0x3 ;  /* 0x0000002503007c11 */ /* 0x000fe4000f8e18ff */
[----:B------:R-:W-:-:S03]  /*2b90*/  SHF.L.U32 R5, R8, 0x1f, RZ ;  /* 0x0000001f08057819 */ /* 0x000fc600000006ff */
[----:B------:R-:W-:Y:S01]  /*2ba0*/  VIADD R4, R0, 0x140 ;  /* 0x0000014000047836 */ /* 0x000fe20000000000 */
[----:B------:R-:W1:Y:S02]  /*2bb0*/  SYNCS.PHASECHK.TRANS64.TRYWAIT P0, [R0+URZ+0x130], R5 ;  /* 0x00013005000075a7 */ /* 0x000e6400080011ff */
[----:B-1----:R-:W-:Y:S05]  /*2bc0*/  @!P0 BRA `(.L_x_52) ;  /* 0x0000007c00f48947 */ /* 0x002fea0003800000 */
.L_x_155:
[----:B------:R-:W-:Y:S01]  /*2bd0*/  ULEA UR5, UR6, UR37, 0x3 ;  /* 0x0000002506057291 */ /* 0x000fe2000f8e18ff */
[----:B------:R-:W-:Y:S01]  /*2be0*/  PRMT R4, RZ, 0x654, R4 ;  /* 0x00000654ff047816 */ /* 0x000fe20000000004 */
[----:B-1----:R-:W-:Y:S01]  /*2bf0*/  @!P2 IMAD.MOV.U32 R5, RZ, RZ, 0x10 ;  /* 0x00000010ff05a424 */ /* 0x002fe200078e00ff */
[----:B------:R-:W-:Y:S01]  /*2c00*/  SHF.L.U32 R7, R12, 0x1f, RZ ;  /* 0x0000001f0c077819 */ /* 0x000fe200000006ff */
[----:B------:R-:W-:Y:S01]  /*2c10*/  UIADD3 UR4, UPT, UPT, UR5, 0xd0, URZ ;  /* 0x000000d005047890 */ /* 0x000fe2000fffe0ff */
[----:B------:R1:W-:Y:S05]  /*2c20*/  SYNCS.ARRIVE.TRANS64.RED.A1T0 RZ, [R4+URZ], RZ ;  /* 0x000000ff04ff79a7 */ /* 0x0003ea00081004ff */
[----:B------:R-:W-:Y:S01]  /*2c30*/  IMAD.U32 R13, RZ, RZ, UR4 ;  /* 0x00000004ff0d7e24 */ /* 0x000fe2000f8e00ff */
[----:B------:R-:W2:Y:S04]  /*2c40*/  SYNCS.PHASECHK.TRANS64.TRYWAIT P0, [UR5+0xe0], R7 ;  /* 0x0000e007ff0075a7 */ /* 0x000ea80008001105 */
[----:B------:R-:W-:Y:S01]  /*2c50*/  PRMT R13, R10, 0x654, R13 ;  /* 0x000006540a0d7816 */ /* 0x000fe2000000000d */
[----:B-12---:R-:W-:Y:S06]  /*2c60*/  @!P0 BRA `(.L_x_53) ;  /* 0x0000007c00e08947 */ /* 0x006fec0003800000 */
.L_x_157:
[----:B------:R-:W-:Y:S01]  /*2c70*/  ULEA UR4, UR6, UR37, 0x4 ;  /* 0x0000002506047291 */ /* 0x000fe2000f8e20ff */
[----:B------:R-:W-:Y:S01]  /*2c80*/  SEL R2, R13, R2, !P2 ;  /* 0x000000020d027207 */ /* 0x000fe20005000000 */
[----:B------:R-:W-:Y:S01]  /*2c90*/  UIADD3 UR5, UPT, UPT, UR5, 0xd0, URZ ;  /* 0x000000d005057890 */ /* 0x000fe2000fffe0ff */
[----:B-1----:R-:W-:Y:S01]  /*2ca0*/  LEA R0, R11, UR37, 0x3 ;  /* 0x000000250b007c11 */ /* 0x002fe2000f8e18ff */
[----:B------:R-:W-:Y:S01]  /*2cb0*/  UIADD3 UR4, UPT, UPT, UR4, 0x160, URZ ;  /* 0x0000016004047890 */ /* 0x000fe2000fffe0ff */
[----:B------:R1:W-:Y:S01]  /*2cc0*/  @!P2 SYNCS.ARRIVE.TRANS64.RED RZ, [R2+URZ], R5 ;  /* 0x0000000502ffa9a7 */ /* 0x0003e200080004ff */
[----:B------:R-:W-:Y:S01]  /*2cd0*/  UIADD3 UR6, UPT, UPT, UR6, 0x1, URZ ;  /* 0x0000000106067890 */ /* 0x000fe2000fffe0ff */
[----:B------:R-:W-:-:S03]  /*2ce0*/  VIADD R3, R3, 0x1 ;  /* 0x0000000103037836 */ /* 0x000fc60000000000 */
[----:B------:R-:W-:Y:S02]  /*2cf0*/  UISETP.NE.AND UP0, UPT, UR6, 0x2, UPT ;  /* 0x000000020600788c */ /* 0x000fe4000bf05270 */
[----:B------:R-:W-:Y:S01]  /*2d00*/  ISETP.NE.AND P0, PT, R3, 0x2, PT ;  /* 0x000000020300780c */ /* 0x000fe20003f05270 */
[----:B------:R-:W-:Y:S06]  /*2d10*/  UGETNEXTWORKID.BROADCAST [UR4], [UR5] ;  /* 0x00000000040073ca */ /* 0x000fec0008000100 */
[----:B------:R-:W-:Y:S02]  /*2d20*/  USEL UR4, URZ, 0x1, UP0 ;  /* 0x00000001ff047887 */ /* 0x000fe40008000000 */
[----:B------:R-:W-:-:S04]  /*2d30*/  USEL UR6, UR6, URZ, UP0 ;  /* 0x000000ff06067287 */ /* 0x000fc80008000000 */
[----:B------:R-:W-:Y:S02]  /*2d40*/  LOP3.LUT R12, R12, UR4, RZ, 0x3c, !PT ;  /* 0x000000040c0c7c12 */ /* 0x000fe4000f8e3cff */
[----:B-1----:R-:W-:-:S04]  /*2d50*/  SHF.L.U32 R5, R9, 0x1f, RZ ;  /* 0x0000001f09057819 */ /* 0x002fc800000006ff */
[----:B------:R-:W1:Y:S02]  /*2d60*/  SYNCS.PHASECHK.TRANS64.TRYWAIT P1, [R0+URZ+0xd0], R5 ;  /* 0x0000d005000075a7 */ /* 0x000e6400080211ff */
[----:B-1----:R-:W-:Y:S05]  /*2d70*/  @!P1 BRA `(.L_x_54) ;  /* 0x0000007c00b49947 */ /* 0x002fea0003800000 */
.L_x_158:
[----:B------:R-:W-:Y:S01]  /*2d80*/  LEA R4, R11, UR37, 0x4 ;  /* 0x000000250b047c11 */ /* 0x000fe2000f8e20ff */
[----:B-1----:R-:W-:Y:S01]  /*2d90*/  VIADD R0, R0, 0xe0 ;  /* 0x000000e000007836 */ /* 0x002fe20000000000 */
[----:B------:R-:W-:Y:S01]  /*2da0*/  SEL R3, R3, RZ, P0 ;  /* 0x000000ff03037207 */ /* 0x000fe20000000000 */
[----:B------:R-:W-:-:S03]  /*2db0*/  VIADD R11, R11, 0x1 ;  /* 0x000000010b0b7836 */ /* 0x000fc60000000000 */
[----:B------:R-:W1:Y:S01]  /*2dc0*/  LDS.128 R4, [R4+0x160] ;  /* 0x0001600004047984 */ /* 0x000e620000000c00 */
[----:B------:R-:W-:Y:S02]  /*2dd0*/  PRMT R0, RZ, 0x654, R0 ;  /* 0x00000654ff007816 */ /* 0x000fe40000000000 */
[C---:B------:R-:W-:Y:S01]  /*2de0*/  ISETP.NE.AND P1, PT, R11.reuse, 0x2, PT ;  /* 0x000000020b00780c */ /* 0x040fe20003f25270 */
[----:B------:R-:W-:Y:S01]  /*2df0*/  @!PT LDS RZ, [RZ] ;  /* 0x00000000fffff984 */ /* 0x000fe20000000800 */
[----:B------:R-:W-:Y:S01]  /*2e00*/  @!PT LDS RZ, [RZ] ;  /* 0x00000000fffff984 */ /* 0x000fe20000000800 */
[----:B------:R-:W-:Y:S01]  /*2e10*/  @!PT LDS RZ, [RZ] ;  /* 0x00000000fffff984 */ /* 0x000fe20000000800 */
[----:B------:R-:W-:Y:S01]  /*2e20*/  @!PT LDS RZ, [RZ] ;  /* 0x00000000fffff984 */ /* 0x000fe20000000800 */
[----:B------:R2:W-:Y:S06]  /*2e30*/  MEMBAR.ALL.CTA ;  /* 0x0000000000007992 */ /* 0x0005ec0000008000 */
[----:B--2---:R-:W2:Y:S01]  /*2e40*/  FENCE.VIEW.ASYNC.S ;  /* 0x00000000000073c6 */ /* 0x004ea20000000000 */
[----:B------:R-:W-:Y:S01]  /*2e50*/  SEL R11, R11, RZ, P1 ;  /* 0x000000ff0b0b7207 */ /* 0x000fe20000800000 */
[----:B--2---:R2:W-:Y:S01]  /*2e60*/  SYNCS.ARRIVE.TRANS64.RED.A1T0 RZ, [R0+URZ], RZ ;  /* 0x000000ff00ff79a7 */ /* 0x0045e200081004ff */
[----:B-1----:R-:W-:-:S02]  /*2e70*/  LOP3.LUT P3, RZ, R6, 0x1, RZ, 0xc0, !PT ;  /* 0x0000000106ff7812 */ /* 0x002fc4000786c0ff */
[----:B------:R-:W-:-:S04]  /*2e80*/  SEL R5, RZ, 0x1, P0 ;  /* 0x00000001ff057807 */ /* 0x000fc80000000000 */
[----:B------:R-:W-:Y:S02]  /*2e90*/  LOP3.LUT R8, R8, R5, RZ, 0x3c, !PT ;  /* 0x0000000508087212 */ /* 0x000fe400078e3cff */
[----:B--2---:R-:W-:-:S04]  /*2ea0*/  SEL R0, RZ, 0x1, P1 ;  /* 0x00000001ff007807 */ /* 0x004fc80000800000 */
[----:B------:R-:W-:Y:S01]  /*2eb0*/  LOP3.LUT R9, R9, R0, RZ, 0x3c, !PT ;  /* 0x0000000009097212 */ /* 0x000fe200078e3cff */
[----:B------:R-:W-:Y:S06]  /*2ec0*/  @P3 BRA `(.L_x_55) ;  /* 0xfffffffc002c3947 */ /* 0x000fec000383ffff */
[----:B------:R-:W-:Y:S01]  /*2ed0*/  ULEA UR5, UR6, UR37, 0x3 ;  /* 0x0000002506057291 */ /* 0x000fe2000f8e18ff */
[----:B------:R-:W-:-:S08]  /*2ee0*/  SHF.L.U32 R3, R12, 0x1f, RZ ;  /* 0x0000001f0c037819 */ /* 0x000fd000000006ff */
[----:B------:R-:W1:Y:S02]  /*2ef0*/  SYNCS.PHASECHK.TRANS64 P0, [UR5+0xe0], R3 ;  /* 0x0000e003ff0075a7 */ /* 0x000e640008001005 */
[----:B-1----:R-:W-:Y:S05]  /*2f00*/  @P0 BRA `(.L_x_56) ;  /* 0x0000000000080947 */ /* 0x002fea0003800000 */
[----:B------:R-:W1:Y:S02]  /*2f10*/  SYNCS.PHASECHK.TRANS64.TRYWAIT P0, [UR5+0xe0], R3 ;  /* 0x0000e003ff0075a7 */ /* 0x000e640008001105 */
[----:B-1----:R-:W-:Y:S05]  /*2f20*/  @!P0 BRA `(.L_x_57) ;  /* 0x0000007c005c8947 */ /* 0x002fea0003800000 */
.L_x_56:
[----:B------:R-:W-:-:S04]  /*2f30*/  UIADD3 UR4, UPT, UPT, UR6, 0x1, URZ ;  /* 0x0000000106047890 */ /* 0x000fc8000fffe0ff */
[----:B------:R-:W-:-:S04]  /*2f40*/  UISETP.NE.AND UP0, UPT, UR4, 0x2, UPT ;  /* 0x000000020400788c */ /* 0x000fc8000bf05270 */
[----:B------:R-:W-:Y:S02]  /*2f50*/  USEL UR7, URZ, 0x1, UP0 ;  /* 0x00000001ff077887 */ /* 0x000fe40008000000 */
[----:B------:R-:W-:-:S04]  /*2f60*/  USEL UR4, UR4, URZ, UP0 ;  /* 0x000000ff04047287 */ /* 0x000fc80008000000 */
[----:B------:R-:W-:Y:S01]  /*2f70*/  ULEA UR4, UR4, UR37, 0x3 ;  /* 0x0000002504047291 */ /* 0x000fe2000f8e18ff */
[----:B-1----:R-:W-:-:S04]  /*2f80*/  LOP3.LUT R3, R12, UR7, RZ, 0x3c, !PT ;  /* 0x000000070c037c12 */ /* 0x002fc8000f8e3cff */
[----:B------:R-:W-:-:S04]  /*2f90*/  SHF.L.U32 R0, R3, 0x1f, RZ ;  /* 0x0000001f03007819 */ /* 0x000fc800000006ff */
[----:B------:R-:W1:Y:S02]  /*2fa0*/  SYNCS.PHASECHK.TRANS64 P0, [UR4+0xe0], R0 ;  /* 0x0000e000ff0075a7 */ /* 0x000e640008001004 */
[----:B-1----:R-:W-:Y:S05]  /*2fb0*/  @P0 EXIT ;  /* 0x000000000000094d */ /* 0x002fea0003800000 */
[----:B------:R-:W-:Y:S02]  /*2fc0*/  SHF.L.U32 R3, R3, 0x1f, RZ ;  /* 0x0000001f03037819 */ /* 0x000fe400000006ff */
[----:B------:R-:W-:-:S07]  /*2fd0*/  MOV R0, UR4 ;  /* 0x0000000400007c02 */ /* 0x000fce0008000f00 */
.L_x_58:
[----:B-1----:R1:W2:Y:S02]  /*2fe0*/  SYNCS.PHASECHK.TRANS64.TRYWAIT P0, [R0+URZ+0xe0], R3 ;  /* 0x0000e003000075a7 */ /* 0x0022a400080011ff */
[----:B--2---:R-:W-:Y:S05]  /*2ff0*/  @!P0 NANOSLEEP.SYNCS 0x989680 ;  /* 0x009896800000895d */ /* 0x004fea0003900000 */
[----:B------:R-:W2:Y:S02]  /*3000*/  @!P0 SYNCS.PHASECHK.TRANS64 P0, [R0+URZ+0xe0], R3 ;  /* 0x0000e003000085a7 */ /* 0x000ea400080010ff */
[----:B--2---:R-:W-:Y:S05]  /*3010*/  @P0 EXIT ;  /* 0x000000000000094d */ /* 0x004fea0003800000 */
[----:B------:R-:W-:Y:S05]  /*3020*/  BRA `(.L_x_58) ;  /* 0xfffffffc00ec7947 */ /* 0x000fea000383ffff */
.L_x_51:
[----:B------:R-:W-:Y:S05]  /*3030*/  BRA.U UP4, `(.L_x_59) ;  /* 0x0000001104d87547 */ /* 0x000fea000b800000 */
[----:B------:R-:W-:Y:S01]  /*3040*/  UMOV UR6, 0x40 ;  /* 0x0000004000067882 */ /* 0x000fe20000000000 */
[----:B------:R-:W-:Y:S01]  /*3050*/  NOP ;  /* 0x0000000000007918 */ /* 0x000fe20000000000 */
[----:B------:R-:W-:Y:S01]  /*3060*/  ULEA UR6, UR37, UR6, 0x18 ;  /* 0x0000000625067291 */ /* 0x000fe2000f8ec0ff */
[----:B------:R-:W-:Y:S02]  /*3070*/  UMOV UR7, 0x400 ;  /* 0x0000040000077882 */ /* 0x000fe40000000000 */
[----:B------:R-:W-:-:S06]  /*3080*/  ULEA UR37, UR37, UR7, 0x18 ;  /* 0x0000000725257291 */ /* 0x000fcc000f8ec0ff */
[----:B------:R-:W1:Y:S02]  /*3090*/  LDS.U8 R2, [UR6+0x1c] ;  /* 0x00001c06ff027984 */ /* 0x000e640008000000 */
[----:B-1----:R-:W-:-:S13]  /*30a0*/  ISETP.NE.AND P0, PT, R2, RZ, PT ;  /* 0x000000ff0200720c */ /* 0x002fda0003f05270 */
[----:B------:R-:W-:Y:S05]  /*30b0*/  @P0 BRA `(.L_x_60) ;  /* 0x0000000400080947 */ /* 0x000fea0003800000 */
[----:B------:R-:W-:Y:S02]  /*30c0*/  UISETP.NE.U32.AND UP0, UPT, UR5, 0x1, UPT ;  /* 0x000000010500788c */ /* 0x000fe4000bf05070 */
[----:B------:R-:W-:-:S07]  /*30d0*/  UIADD3 UR8, UPT, UPT, UR6, 0x8, URZ ;  /* 0x0000000806087890 */ /* 0x000fce000fffe0ff */
[----:B------:R-:W-:Y:S05]  /*30e0*/  BRA.U !UP0, `(.L_x_61) ;  /* 0x00000001089c7547 */ /* 0x000fea000b800000 */
[----:B------:R-:W-:Y:S01]  /*30f0*/  ELECT P0, URZ, PT ;  /* 0x0000000000ff782f */ /* 0x000fe20003800000 */
[----:B------:R-:W-:-:S12]  /*3100*/  BSSY B0, `(.L_x_61) ;  /* 0x0000025000007945 */ /* 0x000fd80003800000 */
[----:B------:R-:W-:Y:S05]  /*3110*/  @!P0 BRA `(.L_x_62) ;  /* 0x00000000008c8947 */ /* 0x000fea0003800000 */
[----:B------:R-:W-:-:S05]  /*3120*/  UMOV UR7, 0x10 ;  /* 0x0000001000077882 */ /* 0x000fca0000000000 */
[----:B------:R-:W-:Y:S04]  /*3130*/  DEPBAR.LE SB1, 0x36 ;  /* 0x00009d800000791a */ /* 0x000fe80000000000 */
[----:B------:R-:W1:Y:S02]  /*3140*/  UTCATOMSWS.2CTA.FIND_AND_SET.ALIGN UP1, UR7, UR7 ;  /* 0x00000007000775e3 */ /* 0x000e640008220800 */
[----:B-1----:R-:W-:Y:S01]  /*3150*/  MOV R11, UR7 ;  /* 0x00000007000b7c02 */ /* 0x002fe20008000f00 */
[----:B------:R-:W-:Y:S06]  /*3160*/  BRA.U UP1, `(.L_x_63) ;  /* 0x0000000101187547 */ /* 0x000fec000b800000 */
.L_x_64:
[----:B------:R-:W-:Y:S05]  /*3170*/  NANOSLEEP 0x64 ;  /* 0x000000640000795d */ /* 0x000fea0003800000 */
[----:B------:R-:W-:-:S05]  /*3180*/  UMOV UR7, 0x10 ;  /* 0x0000001000077882 */ /* 0x000fca0000000000 */
[----:B------:R-:W-:Y:S04]  /*3190*/  DEPBAR.LE SB1, 0x36 ;  /* 0x00009d800000791a */ /* 0x000fe80000000000 */
[----:B------:R-:W1:Y:S02]  /*31a0*/  UTCATOMSWS.2CTA.FIND_AND_SET.ALIGN UP1, UR7, UR7 ;  /* 0x00000007000775e3 */ /* 0x000e640008220800 */
[----:B-1----:R-:W-:Y:S01]  /*31b0*/  MOV R11, UR7 ;  /* 0x00000007000b7c02 */ /* 0x002fe20008000f00 */
[----:B------:R-:W-:Y:S05]  /*31c0*/  BRA.U !UP1, `(.L_x_64) ;  /* 0xfffffffd09e87547 */ /* 0x000fea000b83ffff */
.L_x_63:
[----:B------:R-:W1:Y:S01]  /*31d0*/  LDS R5, [UR6+0x10] ;  /* 0x00001006ff057984 */ /* 0x000e620008000800 */
[----:B------:R-:W-:Y:S01]  /*31e0*/  IMAD.U32 R3, RZ, RZ, UR37 ;  /* 0x00000025ff037e24 */ /* 0x000fe2000f8e00ff */
[----:B------:R-:W-:-:S03]  /*31f0*/  MOV R2, UR4 ;  /* 0x0000000400027c02 */ /* 0x000fc60008000f00 */
[----:B------:R-:W-:Y:S01]  /*3200*/  VIADD R3, R3, 0x180 ;  /* 0x0000018003037836 */ /* 0x000fe20000000000 */
[----:B-1----:R-:W-:-:S04]  /*3210*/  SHF.L.U32 R5, R5, 0x1f, RZ ;  /* 0x0000001f05057819 */ /* 0x002fc800000006ff */
[----:B------:R-:W1:Y:S02]  /*3220*/  SYNCS.PHASECHK.TRANS64.TRYWAIT P0, [UR6+0x8], R5 ;  /* 0x00000805ff0075a7 */ /* 0x000e640008001106 */
[----:B-1----:R-:W-:Y:S05]  /*3230*/  @P0 BRA `(.L_x_65) ;  /* 0x0000000000080947 */ /* 0x002fea0003800000 */
[----:B------:R-:W1:Y:S02]  /*3240*/  SYNCS.PHASECHK.TRANS64.TRYWAIT P0, [UR6+0x8], R5 ;  /* 0x00000805ff0075a7 */ /* 0x000e640008001106 */
[----:B-1----:R-:W-:Y:S05]  /*3250*/  @!P0 BRA `(.L_x_66) ;  /* 0x0000007800a88947 */ /* 0x002fea0003800000 */
.L_x_65:
[----:B-1----:R-:W-:Y:S01]  /*3260*/  HFMA2 R4, -RZ, RZ, 0, 5.9604644775390625e-08 ;  /* 0x00000001ff047431 */ /* 0x002fe200000001ff */
[----:B------:R-:W-:Y:S01]  /*3270*/  UPRMT UR7, UR4, 0x654, UR8 ;  /* 0x0000065404077896 */ /* 0x000fe20008000008 */
[----:B------:R-:W-:Y:S01]  /*3280*/  IMAD.MOV.U32 R6, RZ, RZ, 0xffff ;  /* 0x0000ffffff067424 */ /* 0x000fe200078e00ff */
[----:B------:R-:W-:Y:S01]  /*3290*/  PRMT R2, R2, 0x654, R3 ;  /* 0x0000065402027816 */ /* 0x000fe20000000003 */
[----:B------:R-:W-:Y:S02]  /*32a0*/  IMAD.MOV.U32 R5, RZ, RZ, 0x4 ;  /* 0x00000004ff057424 */ /* 0x000fe400078e00ff */
[----:B------:R-:W-:Y:S01]  /*32b0*/  IMAD.SHL.U32 R9, R11, 0x20, RZ ;  /* 0x000000200b097824 */ /* 0x000fe200078e00ff */
[----:B------:R-:W-:Y:S02]  /*32c0*/  MOV R3, UR7 ;  /* 0x0000000700037c02 */ /* 0x000fe40008000f00 */
[-C--:B------:R-:W-:Y:S01]  /*32d0*/  SHF.L.U32 R7, R6, R11.reuse, RZ ;  /* 0x0000000b06077219 */ /* 0x080fe200000006ff */
[----:B------:R1:W-:Y:S01]  /*32e0*/  SYNCS.ARRIVE.TRANS64.RED RZ, [UR7], R5 ;  /* 0x00000005ffff79a7 */ /* 0x0003e20008000407 */
[----:B------:R-:W-:Y:S01]  /*32f0*/  SHF.L.U32 R6, R4, R11, RZ ;  /* 0x0000000b04067219 */ /* 0x000fe200000006ff */
[----:B------:R1:W-:Y:S04]  /*3300*/  STS [UR37+0x180], R9 ;  /* 0x00018009ff007988 */ /* 0x0003e80008000825 */
[----:B------:R1:W-:Y:S04]  /*3310*/  STAS [R2.64], R11 ;  /* 0x0000000b02007dbd */ /* 0x0003e8000c0008ff */
[----:B------:R1:W-:Y:S04]  /*3320*/  ATOMS.OR RZ, [UR6+0x14], R7 ;  /* 0x00001407ffff798c */ /* 0x0003e8000b000006 */
[----:B------:R1:W-:Y:S04]  /*3330*/  ATOMS.OR RZ, [UR6+0x18], R6 ;  /* 0x00001806ffff798c */ /* 0x0003e8000b000006 */
[----:B------:R1:W-:Y:S02]  /*3340*/  ATOMS.XOR RZ, [UR6+0x10], R4 ;  /* 0x00001004ffff798c */ /* 0x0003e4000b800006 */
.L_x_62:
[----:B------:R-:W-:Y:S05]  /*3350*/  BSYNC B0 ;  /* 0x0000000000007941 */ /* 0x000fea0003800000 */
.L_x_61:
[----:B------:R-:W-:Y:S05]  /*3360*/  BRA.U UP0, `(.L_x_67) ;  /* 0x00000001006c7547 */ /* 0x000fea000b800000 */
[----:B------:R-:W-:-:S03]  /*3370*/  UMOV UR7, 0xffffffff ;  /* 0xffffffff00077882 */ /* 0x000fc60000000000 */
[----:B------:R-:W-:Y:S05]  /*3380*/  BRA.DIV UR7, `(.L_x_68) ;  /* 0x0000007a07747947 */ /* 0x000fea000b800000 */
[----:B------:R-:W-:-:S13]  /*3390*/  ELECT P6, URZ, PT ;  /* 0x0000000000ff782f */ /* 0x000fda00038c0000 */
.L_x_162:
[----:B------:R-:W-:Y:S05]  /*33a0*/  @!P6 BRA `(.L_x_67) ;  /* 0x00000000005ce947 */ /* 0x000fea0003800000 */
[----:B-1----:R-:W1:Y:S02]  /*33b0*/  LDS R3, [UR6+0x10] ;  /* 0x00001006ff037984 */ /* 0x002e640008000800 */
[----:B-1----:R-:W-:-:S04]  /*33c0*/  SHF.L.U32 R3, R3, 0x1f, RZ ;  /* 0x0000001f03037819 */ /* 0x002fc800000006ff */
[----:B------:R-:W1:Y:S02]  /*33d0*/  SYNCS.PHASECHK.TRANS64.TRYWAIT P0, [UR6+0x8], R3 ;  /* 0x00000803ff0075a7 */ /* 0x000e640008001106 */
[----:B-1----:R-:W-:Y:S05]  /*33e0*/  @P0 BRA `(.L_x_69) ;  /* 0x0000000000080947 */ /* 0x002fea0003800000 */
[----:B------:R-:W1:Y:S02]  /*33f0*/  SYNCS.PHASECHK.TRANS64.TRYWAIT P0, [UR6+0x8], R3 ;  /* 0x00000803ff0075a7 */ /* 0x000e640008001106 */
[----:B-1----:R-:W-:Y:S05]  /*3400*/  @!P0 BRA `(.L_x_70) ;  /* 0x0000007800748947 */ /* 0x002fea0003800000 */
.L_x_69:
[----:B------:R-:W2:Y:S01]  /*3410*/  LDS R5, [UR37+0x180] ;  /* 0x00018025ff057984 */ /* 0x000ea20008000800 */
[----:B-1----:R-:W-:Y:S02]  /*3420*/  HFMA2 R2, -RZ, RZ, 0, 5.9604644775390625e-08 ;  /* 0x00000001ff027431 */ /* 0x002fe400000001ff */
[----:B------:R-:W-:Y:S01]  /*3430*/  IMAD.MOV.U32 R3, RZ, RZ, 0xffff ;  /* 0x0000ffffff037424 */ /* 0x000fe200078e00ff */
[----:B------:R-:W-:Y:S01]  /*3440*/  UPRMT UR7, UR4, 0x654, UR8 ;  /* 0x0000065404077896 */ /* 0x000fe20008000008 */
[----:B--2---:R-:W-:-:S03]  /*3450*/  IMAD.SHL.U32 R4, R5, 0x20, RZ ;  /* 0x0000002005047824 */ /* 0x004fc600078e00ff */
[-C--:B------:R-:W-:Y:S02]  /*3460*/  SHF.L.U32 R3, R3, R5.reuse, RZ ;  /* 0x0000000503037219 */ /* 0x080fe400000006ff */
[----:B------:R-:W-:Y:S01]  /*3470*/  SHF.L.U32 R5, R2, R5, RZ ;  /* 0x0000000502057219 */ /* 0x000fe200000006ff */
[----:B------:R2:W-:Y:S04]  /*3480*/  STS [UR37+0x180], R4 ;  /* 0x00018004ff007988 */ /* 0x0005e80008000825 */
[----:B------:R2:W-:Y:S04]  /*3490*/  ATOMS.OR RZ, [UR6+0x14], R3 ;  /* 0x00001403ffff798c */ /* 0x0005e8000b000006 */
[----:B------:R2:W-:Y:S01]  /*34a0*/  ATOMS.OR RZ, [UR6+0x18], R5 ;  /* 0x00001805ffff798c */ /* 0x0005e2000b000006 */
[----:B------:R-:W-:Y:S03]  /*34b0*/  SYNCS.ARRIVE.TRANS64.RED.A1T0 RZ, [UR7], RZ ;  /* 0x000000ffffff79a7 */ /* 0x000fe60008100407 */
[----:B------:R2:W-:Y:S01]  /*34c0*/  ATOMS.XOR RZ, [UR6+0x10], R2 ;  /* 0x00001002ffff798c */ /* 0x0005e2000b800006 */
[----:B------:R-:W-:Y:S05]  /*34d0*/  BRA `(.L_x_67) ;  /* 0x0000000000107947 */ /* 0x000fea0003800000 */
.L_x_60:
[----:B------:R-:W-:-:S05]  /*34e0*/  MOV R2, 0xffffffff ;  /* 0xffffffff00027802 */ /* 0x000fca0000000f00 */
[----:B------:R1:W-:Y:S02]  /*34f0*/  STS [UR37+0x180], R2 ;  /* 0x00018002ff007988 */ /* 0x0003e40008000825 */
[----:B-1----:R-:W-:Y:S02]  /*3500*/  MOV R2, 0x3520 ;  /* 0x0000352000027802 */ /* 0x002fe40000000f00 */
[----:B-----5:R-:W-:Y:S05]  /*3510*/  CALL.REL.NOINC `($__internal_1_$__cuda_sm10x_tcgen05_guardrail_trap_phase_invalid_during_alloc) ;  /* 0x0000008000087944 */ /* 0x020fea0003c00000 */
.L_x_67:
[----:B------:R-:W-:Y:S05]  /*3520*/  WARPSYNC.ALL ;  /* 0x0000000000007948 */ /* 0x000fea0003800000 */
[----:B------:R-:W3:Y:S01]  /*3530*/  S2UR UR7, SR_CgaCtaId ;  /* 0x00000000000779c3 */ /* 0x000ee20000008800 */
[----:B------:R-:W-:Y:S01]  /*3540*/  UMOV UR6, 0x400 ;  /* 0x0000040000067882 */ /* 0x000fe20000000000 */
[----:B------:R-:W-:-:S06]  /*3550*/  NOP ;  /* 0x0000000000007918 */ /* 0x000fcc0000000000 */
[----:B------:R-:W-:Y:S06]  /*3560*/  BAR.ARV 0x6, 0xa0 ;  /* 0x0182800000007b1d */ /* 0x000fec0000002000 */
[----:B------:R-:W4:Y:S01]  /*3570*/  LDCU UR8, c[0x0][0x38c] ;  /* 0x00007180ff0877ac */ /* 0x000f220008000800 */
[----:B------:R-:W-:Y:S01]  /*3580*/  LOP3.LUT R0, R0, 0xffff, RZ, 0xc0, !PT ;  /* 0x0000ffff00007812 */ /* 0x000fe200078ec0ff */
[----:B------:R-:W-:Y:S01]  /*3590*/  IMAD.MOV.U32 R10, RZ, RZ, 0x1 ;  /* 0x00000001ff0a7424 */ /* 0x000fe200078e00ff */
[----:B------:R-:W-:Y:S01]  /*35a0*/  LOP3.LUT R8, R8, 0xffff, RZ, 0xc0, !PT ;  /* 0x0000ffff08087812 */ /* 0x000fe200078ec0ff */
[----:B------:R-:W-:Y:S01]  /*35b0*/  UMOV UR19, URZ ;  /* 0x000000ff00137c82 */ /* 0x000fe20008000000 */
[----:B------:R-:W-:Y:S01]  /*35c0*/  R2UR UR11, R0 ;  /* 0x00000000000b72ca */ /* 0x000fe200000e0000 */
[----:B------:R-:W-:Y:S01]  /*35d0*/  UMOV UR18, URZ ;  /* 0x000000ff00127c82 */ /* 0x000fe20008000000 */
[----:B------:R-:W-:-:S02]  /*35e0*/  R2UR UR12, R8 ;  /* 0x00000000080c72ca */ /* 0x000fc400000e0000 */
[----:B-1----:R-:W-:Y:S01]  /*35f0*/  CS2R R8, SRZ ;  /* 0x0000000000087805 */ /* 0x002fe2000001ff00 */
[----:B------:R-:W-:Y:S01]  /*3600*/  UMOV UR17, URZ ;  /* 0x000000ff00117c82 */ /* 0x000fe20008000000 */
[----:B---3--:R-:W-:Y:S02]  /*3610*/  ULEA UR7, UR7, UR6, 0x18 ;  /* 0x0000000607077291 */ /* 0x008fe4000f8ec0ff */
[----:B------:R-:W-:Y:S02]  /*3620*/  UISETP.NE.AND UP2, UPT, UR5, URZ, UPT ;  /* 0x000000ff0500728c */ /* 0x000fe4000bf45270 */
[----:B------:R-:W-:Y:S02]  /*3630*/  UIADD3 UR13, UPT, UPT, UR7, 0x8400, URZ ;  /* 0x00008400070d7890 */ /* 0x000fe4000fffe0ff */
[----:B------:R-:W-:Y:S02]  /*3640*/  UIADD3 UR14, UPT, UPT, UR7, 0x28400, URZ ;  /* 0x00028400070e7890 */ /* 0x000fe4000fffe0ff */
[----:B----4-:R-:W-:Y:S01]  /*3650*/  UIADD3 UR8, UPT, UPT, UR8, 0x3f, URZ ;  /* 0x0000003f08087890 */ /* 0x010fe2000fffe0ff */
[----:B--2---:R-:W1:Y:S01]  /*3660*/  LDS R2, [UR7+0x180] ;  /* 0x00018007ff027984 */ /* 0x004e620008000800 */
[----:B------:R-:W-:-:S02]  /*3670*/  USHF.R.U32.HI UR13, URZ, 0x4, UR13 ;  /* 0x00000004ff0d7899 */ /* 0x000fc4000801160d */
[----:B------:R-:W-:Y:S02]  /*3680*/  USHF.R.S32.HI UR6, URZ, 0x1f, UR8 ;  /* 0x0000001fff067899 */ /* 0x000fe40008011408 */
[----:B------:R-:W-:Y:S02]  /*3690*/  USHF.R.U32.HI UR14, URZ, 0x4, UR14 ;  /* 0x00000004ff0e7899 */ /* 0x000fe4000801160e */
[----:B------:R-:W-:Y:S02]  /*36a0*/  ULEA.HI UR6, UR6, UR8, URZ, 0x6 ;  /* 0x0000000806067291 */ /* 0x000fe4000f8f30ff */
[----:B------:R-:W-:Y:S02]  /*36b0*/  ULOP3.LUT UR13, UR13, 0x3fff, URZ, 0xc0, !UPT ;  /* 0x00003fff0d0d7892 */ /* 0x000fe4000f8ec0ff */
[----:B------:R-:W-:Y:S02]  /*36c0*/  USHF.R.S32.HI UR6, URZ, 0x6, UR6 ;  /* 0x00000006ff067899 */ /* 0x000fe40008011406 */
[----:B------:R-:W-:-:S02]  /*36d0*/  ULOP3.LUT UR14, UR14, 0x3fff, URZ, 0xc0, !UPT ;  /* 0x00003fff0e0e7892 */ /* 0x000fc4000f8ec0ff */
[----:B------:R-:W-:Y:S01]  /*36e0*/  UISETP.LT.AND UP0, UPT, UR6, 0x1, UPT ;  /* 0x000000010600788c */ /* 0x000fe2000bf01270 */
[----:B------:R-:W-:Y:S01]  /*36f0*/  UMOV UR28, 0x0 ;  /* 0x00000000001c7882 */ /* 0x000fe20000000000 */
[----:B------:R-:W-:Y:S01]  /*3700*/  UMOV UR29, 0x10200010 ;  /* 0x10200010001d7882 */ /* 0x000fe20000000000 */
[----:B------:R-:W-:Y:S02]  /*3710*/  ULOP3.LUT UR13, UR13, 0x10000, URZ, 0xfc, !UPT ;  /* 0x000100000d0d7892 */ /* 0x000fe4000f8efcff */
[----:B------:R-:W-:Y:S02]  /*3720*/  ULOP3.LUT UR14, UR14, 0x10000, URZ, 0xfc, !UPT ;  /* 0x000100000e0e7892 */ /* 0x000fe4000f8efcff */
[----:B------:R-:W-:Y:S01]  /*3730*/  USEL UR20, UR6, 0x1, !UP0 ;  /* 0x0000000106147887 */ /* 0x000fe2000c000000 */
[----:B------:R-:W-:Y:S01]  /*3740*/  UMOV UR26, 0x0 ;  /* 0x00000000001a7882 */ /* 0x000fe20000000000 */
[----:B------:R-:W-:Y:S01]  /*3750*/  UMOV UR27, 0x10200010 ;  /* 0x10200010001b7882 */ /* 0x000fe20000000000 */
[----:B------:R-:W-:Y:S01]  /*3760*/  UMOV UR24, 0x0 ;  /* 0x0000000000187882 */ /* 0x000fe20000000000 */
[----:B------:R-:W-:Y:S01]  /*3770*/  UMOV UR25, 0x10200010 ;  /* 0x1020001000197882 */ /* 0x000fe20000000000 */
[----:B------:R-:W-:Y:S01]  /*3780*/  UMOV UR22, 0x0 ;  /* 0x0000000000167882 */ /* 0x000fe20000000000 */
[----:B------:R-:W-:Y:S01]  /*3790*/  UMOV UR23, 0x10200010 ;  /* 0x1020001000177882 */ /* 0x000fe20000000000 */
[----:B-1----:R-:W-:Y:S01]  /*37a0*/  R2UR UR21, R2 ;  /* 0x00000000021572ca */ /* 0x002fe200000e0000 */
[----:B------:R-:W-:-:S14]  /*37b0*/  IMAD.MOV.U32 R2, RZ, RZ, RZ ;  /* 0x000000ffff027224 */ /* 0x000fdc00078e00ff */
.L_x_78:
[C---:B------:R-:W-:Y:S02]  /*37c0*/  LEA R0, R2.reuse, UR7, 0x3 ;  /* 0x0000000702007c11 */ /* 0x040fe4000f8e18ff */
[----:B------:R-:W-:Y:S02]  /*37d0*/  SHF.L.U32 R3, R9, 0x1f, RZ ;  /* 0x0000001f09037819 */ /* 0x000fe400000006ff */
[----:B------:R-:W-:Y:S02]  /*37e0*/  LEA R4, R2, UR7, 0x4 ;  /* 0x0000000702047c11 */ /* 0x000fe4000f8e20ff */
[----:B------:R-:W1:Y:S02]  /*37f0*/  SYNCS.PHASECHK.TRANS64.TRYWAIT P0, [R0+URZ+0xd0], R3 ;  /* 0x0000d003000075a7 */ /* 0x000e6400080011ff */
[----:B-1----:R-:W-:Y:S05]  /*3800*/  @!P0 BRA `(.L_x_71) ;  /* 0x00000074008c8947 */ /* 0x002fea0003800000 */
.L_x_163:
[----:B------:R-:W2:Y:S01]  /*3810*/  LDS.128 R4, [R4+0x160] ;  /* 0x0001600004047984 */ /* 0x000ea20000000c00 */
[----:B-1----:R-:W-:Y:S01]  /*3820*/  VIADD R0, R0, 0xe0 ;  /* 0x000000e000007836 */ /* 0x002fe20000000000 */
[----:B------:R-:W-:Y:S01]  /*3830*/  IADD3 R2, PT, PT, R2, 0x1, RZ ;  /* 0x0000000102027810 */ /* 0x000fe20007ffe0ff */
        /* <DEDUP_REMOVED lines=8> */
[----:B------:R-:W-:Y:S05]  /*38c0*/  BRA.U UP2, `(.L_x_72) ;  /* 0x0000000502087547 */ /* 0x000fea000b800000 */
[----:B------:R-:W3:Y:S01]  /*38d0*/  LDCU UR8, c[0x0][0x38c] ;  /* 0x00007180ff0877ac */ /* 0x000ee20008000800 */
[----:B------:R-:W-:Y:S02]  /*38e0*/  PLOP3.LUT P1, PT, PT, PT, PT, 0x80, 0x8 ;  /* 0x000000000008781c */ /* 0x000fe40003f2f070 */
[----:B------:R-:W-:Y:S01]  /*38f0*/  SHF.L.U32 R3, R10, 0x1f, RZ ;  /* 0x0000001f0a037819 */ /* 0x000fe200000006ff */
[----:B------:R-:W-:Y:S02]  /*3900*/  ULEA UR9, UR19, UR7, 0x3 ;  /* 0x0000000713097291 */ /* 0x000fe4000f8e18ff */
[----:B------:R-:W-:Y:S02]  /*3910*/  ULEA UR10, UR19, UR21, 0x7 ;  /* 0x00000015130a7291 */ /* 0x000fe4000f8e38ff */
[----:B---3--:R-:W-:-:S06]  /*3920*/  UISETP.GE.AND UP0, UPT, UR8, 0x1, UPT ;  /* 0x000000010800788c */ /* 0x008fcc000bf06270 */
[----:B------:R-:W-:-:S05]  /*3930*/  PLOP3.LUT P0, PT, PT, PT, UP0, 0x80, 0x8 ;  /* 0x000000000008781c */ /* 0x000fca0003f0f008 */
[----:B------:R-:W-:-:S08]  /*3940*/  @UP0 ULEA UR8, UR18, UR7, 0x3 ;  /* 0x0000000712080291 */ /* 0x000fd0000f8e18ff */
[----:B-1----:R-:W-:-:S04]  /*3950*/  @P0 SHF.L.U32 R0, R8, 0x1f, RZ ;  /* 0x0000001f08000819 */ /* 0x002fc800000006ff */
[----:B------:R1:W3:Y:S01]  /*3960*/  @P0 SYNCS.PHASECHK.TRANS64.TRYWAIT P1, [UR8], R0 ;  /* 0x00000000ff0005a7 */ /* 0x0002e20008021108 */
[----:B------:R-:W4:Y:S02]  /*3970*/  SYNCS.PHASECHK.TRANS64.TRYWAIT P0, [UR9+0x110], R3 ;  /* 0x00011003ff0075a7 */ /* 0x000f240008001109 */
[----:B-1-34-:R-:W-:Y:S05]  /*3980*/  @!P0 BRA `(.L_x_73) ;  /* 0x0000007400408947 */ /* 0x01afea0003800000 */
.L_x_165:
[----:B------:R-:W-:Y:S01]  /*3990*/  UMOV UR16, UR17 ;  /* 0x0000001100107c82 */ /* 0x000fe20008000000 */
[----:B------:R-:W-:Y:S05]  /*39a0*/  BRA.U !UP0, `(.L_x_74) ;  /* 0x0000000108c07547 */ /* 0x000fea000b800000 */
[----:B------:R-:W-:Y:S02]  /*39b0*/  UIADD3 UR16, UPT, UPT, UR20, UR17, URZ ;  /* 0x0000001114107290 */ /* 0x000fe4000fffe0ff */
[----:B------:R-:W-:Y:S01]  /*39c0*/  UPLOP3.LUT UP3, UPT, UPT, UPT, UPT, 0x40, 0x4 ;  /* 0x000000000004789c */ /* 0x000fe20003f6e870 */
[----:B------:R-:W-:Y:S01]  /*39d0*/  UMOV UR15, UR6 ;  /* 0x00000006000f7c82 */ /* 0x000fe20008000000 */
[----:B------:R-:W-:-:S09]  /*39e0*/  UMOV UR46, UR18 ;  /* 0x00000012002e7c82 */ /* 0x000fd20008000000 */
.L_x_77:
[----:B---3--:R-:W-:Y:S01]  /*39f0*/  ULEA UR8, UR46, UR7, 0x3 ;  /* 0x000000072e087291 */ /* 0x008fe2000f8e18ff */
[----:B----4-:R-:W-:Y:S11]  /*3a00*/  @P1 BRA `(.L_x_75) ;  /* 0x00000000000c1947 */ /* 0x010ff60003800000 */
[----:B-1----:R-:W-:Y:S04]  /*3a10*/  SHF.L.U32 R3, R8, 0x1f, RZ ;  /* 0x0000001f08037819 */ /* 0x002fe800000006ff */
[----:B------:R-:W1:Y:S02]  /*3a20*/  SYNCS.PHASECHK.TRANS64.TRYWAIT P0, [UR8], R3 ;  /* 0x00000003ff0075a7 */ /* 0x000e640008001108 */
[----:B-1----:R-:W-:Y:S05]  /*3a30*/  @!P0 BRA `(.L_x_76) ;  /* 0x00000074002c8947 */ /* 0x002fea0003800000 */
.L_x_75:
[----:B------:R-:W-:Y:S01]  /*3a40*/  UISETP.NE.AND UP0, UPT, UR15, 0x1, UPT ;  /* 0x000000010f00788c */ /* 0x000fe2000bf05270 */
[----:B------:R-:W-:Y:S01]  /*3a50*/  PLOP3.LUT P1, PT, PT, PT, PT, 0x80, 0x8 ;  /* 0x000000000008781c */ /* 0x000fe20003f2f070 */
[----:B------:R-:W-:Y:S02]  /*3a60*/  UIADD3 UR18, UPT, UPT, UR46, 0x1, URZ ;  /* 0x000000012e127890 */ /* 0x000fe4000fffe0ff */
[----:B------:R-:W-:Y:S02]  /*3a70*/  ULEA UR32, UR46, UR14, 0x9 ;  /* 0x0000000e2e207291 */ /* 0x000fe4000f8e48ff */
[----:B------:R-:W-:Y:S01]  /*3a80*/  UISETP.NE.AND UP1, UPT, UR18, 0x8, UPT ;  /* 0x000000081200788c */ /* 0x000fe2000bf25270 */
[----:B------:R-:W-:Y:S01]  /*3a90*/  PLOP3.LUT P0, PT, PT, PT, UP0, 0x80, 0x8 ;  /* 0x000000000008781c */ /* 0x000fe20003f0f008 */
[----:B------:R-:W-:Y:S02]  /*3aa0*/  UIADD3 UR44, UPT, UPT, UR32, 0x2, URZ ;  /* 0x00000002202c7890 */ /* 0x000fe4000fffe0ff */
[----:B------:R-:W-:Y:S02]  /*3ab0*/  USEL UR31, URZ, 0x1, UP1 ;  /* 0x00000001ff1f7887 */ /* 0x000fe40008800000 */
[----:B------:R-:W-:Y:S02]  /*3ac0*/  USEL UR18, UR18, URZ, UP1 ;  /* 0x000000ff12127287 */ /* 0x000fe40008800000 */
[----:B------:R-:W-:Y:S02]  /*3ad0*/  UIADD3 UR40, UPT, UPT, UR32, 0x4, URZ ;  /* 0x0000000420287890 */ /* 0x000fe4000fffe0ff */
[----:B------:R-:W-:Y:S01]  /*3ae0*/  @UP0 ULEA UR30, UR18, UR7, 0x3 ;  /* 0x00000007121e0291 */ /* 0x000fe2000f8e18ff */
[----:B------:R-:W-:Y:S01]  /*3af0*/  LOP3.LUT R8, R8, UR31, RZ, 0x3c, !PT ;  /* 0x0000001f08087c12 */ /* 0x000fe2000f8e3cff */
[----:B------:R-:W-:Y:S02]  /*3b00*/  UIADD3 UR36, UPT, UPT, UR32, 0x6, URZ ;  /* 0x0000000620247890 */ /* 0x000fe4000fffe0ff */
[----:B------:R-:W-:Y:S01]  /*3b10*/  UIADD3 UR8, UPT, UPT, UR8, 0x40, URZ ;  /* 0x0000004008087890 */ /* 0x000fe2000fffe0ff */
[----:B-1----:R-:W-:Y:S01]  /*3b20*/  @P0 SHF.L.U32 R0, R8, 0x1f, RZ ;  /* 0x0000001f08000819 */ /* 0x002fe200000006ff */
[----:B------:R-:W-:Y:S02]  /*3b30*/  UIADD3 UR17, UPT, UPT, UR17, 0x1, URZ ;  /* 0x0000000111117890 */ /* 0x000fe4000fffe0ff */
[----:B------:R-:W-:Y:S01]  /*3b40*/  UIADD3 UR15, UPT, UPT, UR15, -0x1, URZ ;  /* 0xffffffff0f0f7890 */ /* 0x000fe2000fffe0ff */
[----:B------:R3:W4:Y:S01]  /*3b50*/  @P0 SYNCS.PHASECHK.TRANS64.TRYWAIT P1, [UR30], R0 ;  /* 0x00000000ff0005a7 */ /* 0x000722000802111e */
[----:B------:R-:W-:Y:S02]  /*3b60*/  ULEA UR30, UR46, UR13, 0xa ;  /* 0x0000000d2e1e7291 */ /* 0x000fe4000f8e50ff */
[----:B------:R-:W-:Y:S02]  /*3b70*/  UISETP.NE.AND UP0, UPT, UR17, UR16, UPT ;  /* 0x000000101100728c */ /* 0x000fe4000bf05270 */
[----:B------:R-:W-:Y:S02]  /*3b80*/  UIADD3 UR42, UPT, UPT, UR30, 0x2, URZ ;  /* 0x000000021e2a7890 */ /* 0x000fe4000fffe0ff */
[----:B------:R-:W-:Y:S02]  /*3b90*/  UIADD3 UR38, UPT, UPT, UR30, 0x4, URZ ;  /* 0x000000041e267890 */ /* 0x000fe4000fffe0ff */
[----:B------:R-:W-:Y:S01]  /*3ba0*/  UIADD3 UR34, UPT, UPT, UR30, 0x6, URZ ;  /* 0x000000061e227890 */ /* 0x000fe2000fffe0ff */
[----:B------:R-:W-:Y:S01]  /*3bb0*/  UMOV UR33, 0x40004040 ;  /* 0x4000404000217882 */ /* 0x000fe20000000000 */
[----:B------:R-:W-:Y:S01]  /*3bc0*/  UMOV UR31, 0x40004040 ;  /* 0x40004040001f7882 */ /* 0x000fe20000000000 */
[----:B------:R-:W-:Y:S01]  /*3bd0*/  UMOV UR45, 0x40004040 ;  /* 0x40004040002d7882 */ /* 0x000fe20000000000 */
[----:B------:R3:W-:Y:S01]  /*3be0*/  UTCHMMA.2CTA gdesc[UR30], gdesc[UR32], tmem[UR10], tmem[UR28], idesc[UR29], UP3 ;  /* 0x00ff1c201e0075ea */ /* 0x0007e20009a0000a */
[----:B------:R-:W-:Y:S01]  /*3bf0*/  UPLOP3.LUT UP3, UPT, UPT, UPT, UPT, 0x80, 0x8 ;  /* 0x000000000008789c */ /* 0x000fe20003f6f070 */
[----:B------:R-:W-:Y:S01]  /*3c00*/  UMOV UR43, 0x40004040 ;  /* 0x40004040002b7882 */ /* 0x000fe20000000000 */
[----:B------:R-:W-:Y:S01]  /*3c10*/  UMOV UR41, 0x40004040 ;  /* 0x4000404000297882 */ /* 0x000fe20000000000 */
[----:B------:R3:W-:Y:S01]  /*3c20*/  UTCHMMA.2CTA gdesc[UR42], gdesc[UR44], tmem[UR10], tmem[UR26], idesc[UR27], UPT ;  /* 0x00ff1a2c2a0075ea */ /* 0x0007e2000ba0000a */
[----:B------:R-:W-:Y:S01]  /*3c30*/  UMOV UR39, 0x40004040 ;  /* 0x4000404000277882 */ /* 0x000fe20000000000 */
[----:B------:R-:W-:Y:S01]  /*3c40*/  UMOV UR37, 0x40004040 ;  /* 0x4000404000257882 */ /* 0x000fe20000000000 */
[----:B------:R-:W-:Y:S01]  /*3c50*/  UMOV UR35, 0x40004040 ;  /* 0x4000404000237882 */ /* 0x000fe20000000000 */
[----:B------:R3:W-:Y:S01]  /*3c60*/  UTCHMMA.2CTA gdesc[UR38], gdesc[UR40], tmem[UR10], tmem[UR24], idesc[UR25], UPT ;  /* 0x00ff1828260075ea */ /* 0x0007e2000ba0000a */
[----:B------:R3:W-:Y:S01]  /*3c70*/  UTCHMMA.2CTA gdesc[UR34], gdesc[UR36], tmem[UR10], tmem[UR22], idesc[UR23], UPT ;  /* 0x00ff1624220075ea */ /* 0x0007e2000ba0000a */
[----:B------:R3:W-:Y:S01]  /*3c80*/  UTCBAR.2CTA.MULTICAST [UR8], URZ, UR12 ;  /* 0x000000ff080073e9 */ /* 0x0007e2000820080c */
[----:B------:R-:W-:Y:S01]  /*3c90*/  UMOV UR46, UR18 ;  /* 0x00000012002e7c82 */ /* 0x000fe20008000000 */
[----:B------:R-:W-:Y:S05]  /*3ca0*/  BRA.U UP0, `(.L_x_77) ;  /* 0xfffffffd00507547 */ /* 0x000fea000b83ffff */
.L_x_74:
[----:B------:R-:W-:Y:S01]  /*3cb0*/  UIADD3 UR9, UPT, UPT, UR9, 0xf0, URZ ;  /* 0x000000f009097890 */ /* 0x000fe2000fffe0ff */
[----:B------:R-:W-:-:S08]  /*3cc0*/  UMOV UR17, UR16 ;  /* 0x0000001000117c82 */ /* 0x000fd00008000000 */
[----:B------:R1:W-:Y:S01]  /*3cd0*/  UTCBAR.2CTA.MULTICAST [UR9], URZ, UR11 ;  /* 0x000000ff090073e9 */ /* 0x0003e2000820080b */
[----:B------:R-:W-:Y:S02]  /*3ce0*/  NOP ;  /* 0x0000000000007918 */ /* 0x000fe40000000000 */
.L_x_72:
[----:B------:R-:W-:Y:S01]  /*3cf0*/  UIADD3 UR19, UPT, UPT, UR19, 0x1, URZ ;  /* 0x0000000113137890 */ /* 0x000fe2000fffe0ff */
[----:B--2---:R-:W-:Y:S02]  /*3d00*/  LOP3.LUT P0, RZ, R6, 0x1, RZ, 0xc0, !PT ;  /* 0x0000000106ff7812 */ /* 0x004fe4000780c0ff */
[----:B----4-:R-:W-:Y:S01]  /*3d10*/  ISETP.NE.AND P1, PT, R2, 0x2, PT ;  /* 0x000000020200780c */ /* 0x010fe20003f25270 */
[----:B------:R-:W-:-:S03]  /*3d20*/  UISETP.NE.AND UP0, UPT, UR19, 0x4, UPT ;  /* 0x000000041300788c */ /* 0x000fc6000bf05270 */
[----:B-1-3--:R-:W-:Y:S01]  /*3d30*/  SEL R0, RZ, 0x1, P1 ;  /* 0x00000001ff007807 */ /* 0x00afe20000800000 */
[----:B------:R-:W-:Y:S01]  /*3d40*/  USEL UR8, URZ, 0x1, UP0 ;  /* 0x00000001ff087887 */ /* 0x000fe20008000000 */
[----:B------:R-:W-:Y:S01]  /*3d50*/  SEL R2, R2, RZ, P1 ;  /* 0x000000ff02027207 */ /* 0x000fe20000800000 */
[----:B------:R-:W-:Y:S01]  /*3d60*/  USEL UR19, UR19, URZ, UP0 ;  /* 0x000000ff13137287 */ /* 0x000fe20008000000 */
[----:B------:R-:W-:-:S03]  /*3d70*/  LOP3.LUT R9, R9, R0, RZ, 0x3c, !PT ;  /* 0x0000000009097212 */ /* 0x000fc600078e3cff */
[----:B------:R-:W-:Y:S01]  /*3d80*/  LOP3.LUT R10, R10, UR8, RZ, 0x3c, !PT ;  /* 0x000000080a0a7c12 */ /* 0x000fe2000f8e3cff */
[----:B------:R-:W-:Y:S07]  /*3d90*/  @P0 BRA `(.L_x_78) ;  /* 0xfffffff800880947 */ /* 0x000fee000383ffff */
[----:B------:R-:W1:Y:S01]  /*3da0*/  S2UR UR6, SR_CgaCtaId ;  /* 0x00000000000679c3 */ /* 0x000e620000008800 */
[----:B------:R-:W-:Y:S01]  /*3db0*/  ELECT P0, URZ, PT ;  /* 0x0000000000ff782f */ /* 0x000fe20003800000 */
[----:B------:R-:W-:Y:S01]  /*3dc0*/  HFMA2 R0, -RZ, RZ, 0, 5.9604644775390625e-08 ;  /* 0x00000001ff007431 */ /* 0x000fe200000001ff */
[----:B------:R-:W-:-:S05]  /*3dd0*/  UMOV UR8, 0x40 ;  /* 0x0000004000087882 */ /* 0x000fca0000000000 */
[----:B------:R-:W-:Y:S01]  /*3de0*/  UVIRTCOUNT.DEALLOC.SMPOOL 0x80 ;  /* 0x000000800000784c */ /* 0x000fe20000000000 */
[----:B------:R-:W-:Y:S02]  /*3df0*/  UISETP.NE.AND UP0, UPT, UR5, URZ, UPT ;  /* 0x000000ff0500728c */ /* 0x000fe4000bf05270 */
[----:B-1----:R-:W-:-:S09]  /*3e00*/  ULEA UR6, UR6, UR8, 0x18 ;  /* 0x0000000806067291 */ /* 0x002fd2000f8ec0ff */
[----:B------:R1:W-:Y:S01]  /*3e10*/  @P0 STS.U8 [UR6+0x1c], R0 ;  /* 0x00001c00ff000988 */ /* 0x0003e20008000006 */
[----:B------:R-:W-:Y:S05]  /*3e20*/  BRA.U UP0, `(.L_x_79) ;  /* 0x0000000100a07547 */ /* 0x000fea000b800000 */
[----:B------:R-:W-:Y:S01]  /*3e30*/  UIADD3 UR5, UPT, UPT, UR7, 0x110, URZ ;  /* 0x0000011007057890 */ /* 0x000fe2000fffe0ff */
[----:B------:R-:W-:-:S03]  /*3e40*/  SHF.L.U32 R3, R10, 0x1f, RZ ;  /* 0x0000001f0a037819 */ /* 0x000fc600000006ff */
[----:B------:R-:W-:-:S09]  /*3e50*/  ULEA UR8, UR19, UR5, 0x3 ;  /* 0x0000000513087291 */ /* 0x000fd2000f8e18ff */
[----:B------:R-:W2:Y:S02]  /*3e60*/  SYNCS.PHASECHK.TRANS64.TRYWAIT P0, [UR8], R3 ;  /* 0x00000003ff0075a7 */ /* 0x000ea40008001108 */
[----:B--2---:R-:W-:Y:S05]  /*3e70*/  @!P0 BRA `(.L_x_80) ;  /* 0x0000007000348947 */ /* 0x004fea0003800000 */
.L_x_168:
        /* <DEDUP_REMOVED lines=9> */
.L_x_170:
        /* <DEDUP_REMOVED lines=9> */
.L_x_172:
[----:B------:R-:W-:-:S04]  /*3fa0*/  UIADD3 UR9, UPT, UPT, UR9, 0x1, URZ ;  /* 0x0000000109097890 */ /* 0x000fc8000fffe0ff */
[----:B------:R-:W-:-:S04]  /*3fb0*/  UISETP.NE.AND UP1, UPT, UR9, 0x4, UPT ;  /* 0x000000040900788c */ /* 0x000fc8000bf25270 */
[----:B------:R-:W-:Y:S02]  /*3fc0*/  USEL UR8, URZ, 0x1, UP1 ;  /* 0x00000001ff087887 */ /* 0x000fe40008800000 */
[----:B------:R-:W-:-:S04]  /*3fd0*/  USEL UR9, UR9, URZ, UP1 ;  /* 0x000000ff09097287 */ /* 0x000fc80008800000 */
[----:B------:R-:W-:Y:S01]  /*3fe0*/  ULEA UR9, UR9, UR5, 0x3 ;  /* 0x0000000509097291 */ /* 0x000fe2000f8e18ff */
[----:B-1----:R-:W-:-:S04]  /*3ff0*/  LOP3.LUT R3, R2, UR8, RZ, 0x3c, !PT ;  /* 0x0000000802037c12 */ /* 0x002fc8000f8e3cff */
[----:B------:R-:W-:Y:S01]  /*4000*/  SHF.L.U32 R3, R3, 0x1f, RZ ;  /* 0x0000001f03037819 */ /* 0x000fe200000006ff */
[----:B------:R-:W-:-:S04]  /*4010*/  IMAD.U32 R0, RZ, RZ, UR9 ;  /* 0x00000009ff007e24 */ /* 0x000fc8000f8e00ff */
[----:B------:R1:W2:Y:S03]  /*4020*/  SYNCS.PHASECHK.TRANS64.TRYWAIT P0, [R0+URZ], R3 ;  /* 0x00000003000075a7 */ /* 0x0002a600080011ff */
[----:B--2---:R-:W-:Y:S05]  /*4030*/  @!P0 NANOSLEEP.SYNCS 0x989680 ;  /* 0x009896800000895d */ /* 0x004fea0003900000 */
[----:B------:R-:W2:Y:S02]  /*4040*/  @!P0 SYNCS.PHASECHK.TRANS64 P0, [R0+URZ], R3 ;  /* 0x00000003000085a7 */ /* 0x000ea400080010ff */
[----:B--2---:R-:W-:Y:S05]  /*4050*/  @P0 BRA `(.L_x_83) ;  /* 0x0000000000200947 */ /* 0x004fea0003800000 */
.L_x_84:
[----:B--2---:R2:W3:Y:S02]  /*4060*/  SYNCS.PHASECHK.TRANS64.TRYWAIT P0, [R0+URZ], R3 ;  /* 0x00000003000075a7 */ /* 0x0044e400080011ff */
[----:B---3--:R-:W-:Y:S05]  /*4070*/  @!P0 NANOSLEEP.SYNCS 0x989680 ;  /* 0x009896800000895d */ /* 0x008fea0003900000 */
[----:B------:R-:W3:Y:S02]  /*4080*/  @!P0 SYNCS.PHASECHK.TRANS64 P0, [R0+URZ], R3 ;  /* 0x00000003000085a7 */ /* 0x000ee400080010ff */
[----:B---3--:R-:W-:Y:S05]  /*4090*/  @!P0 BRA `(.L_x_84) ;  /* 0xfffffffc00f08947 */ /* 0x008fea000383ffff */
[----:B------:R-:W-:Y:S05]  /*40a0*/  BRA `(.L_x_83) ;  /* 0x00000000000c7947 */ /* 0x000fea0003800000 */
.L_x_79:
[----:B------:R-:W-:-:S04]  /*40b0*/  UIADD3 UR5, UPT, UPT, UR7, 0x150, URZ ;  /* 0x0000015007057890 */ /* 0x000fc8000fffe0ff */
[----:B------:R-:W-:-:S09]  /*40c0*/  UPRMT UR5, UR4, 0x654, UR5 ;  /* 0x0000065404057896 */ /* 0x000fd20008000005 */
[----:B------:R-:W-:Y:S03]  /*40d0*/  SYNCS.ARRIVE.TRANS64.RED.A1T0 RZ, [UR5], RZ ;  /* 0x000000ffffff79a7 */ /* 0x000fe60008100405 */
.L_x_83:
[----:B-12---:R-:W-:Y:S01]  /*40e0*/  SHF.L.U32 R3, RZ, 0x1f, RZ ;  /* 0x0000001fff037819 */ /* 0x006fe200000006ff */
[----:B------:R-:W-:Y:S01]  /*40f0*/  UIADD3 UR5, UPT, UPT, UR7, 0x150, URZ ;  /* 0x0000015007057890 */ /* 0x000fe2000fffe0ff */
[----:B------:R-:W-:Y:S02]  /*4100*/  PLOP3.LUT P0, PT, PT, PT, UP0, 0x80, 0x8 ;  /* 0x000000000008781c */ /* 0x000fe40003f0f008 */
[----:B------:R-:W1:Y:S02]  /*4110*/  SYNCS.PHASECHK.TRANS64.TRYWAIT P1, [UR7+0x150], R3 ;  /* 0x00015003ff0075a7 */ /* 0x000e640008021107 */
[----:B-1----:R-:W-:Y:S09]  /*4120*/  @!P1 BRA `(.L_x_85) ;  /* 0x0000006c00d09947 */ /* 0x002ff20003800000 */
.L_x_174:
[----:B------:R-:W-:Y:S01]  /*4130*/  @!UP0 UPRMT UR5, UR4, 0x654, UR5 ;  /* 0x0000065404058896 */ /* 0x000fe20008000005 */
[----:B------:R-:W-:Y:S02]  /*4140*/  UMOV UR8, 0xffff ;  /* 0x0000ffff00087882 */ /* 0x000fe40000000000 */
[----:B------:R-:W-:-:S06]  /*4150*/  UMOV UR4, 0x1 ;  /* 0x0000000100047882 */ /* 0x000fcc0000000000 */
[----:B------:R-:W-:Y:S01]  /*4160*/  @!P0 SYNCS.ARRIVE.TRANS64.RED.A1T0 RZ, [UR5], RZ ;  /* 0x000000ffffff89a7 */ /* 0x000fe20008100405 */
[----:B------:R-:W-:Y:S01]  /*4170*/  NOP ;  /* 0x0000000000007918 */ /* 0x000fe20000000000 */
[----:B-1----:R-:W1:Y:S01]  /*4180*/  LDS R0, [UR6+0x14] ;  /* 0x00001406ff007984 */ /* 0x002e620008000800 */
[----:B------:R-:W-:-:S04]  /*4190*/  ULOP3.LUT UR5, UR21, 0xffff, URZ, 0xc0, !UPT ;  /* 0x0000ffff15057892 */ /* 0x000fc8000f8ec0ff */
[----:B------:R-:W-:-:S04]  /*41a0*/  USHF.R.U32.HI UR5, URZ, 0x5, UR5 ;  /* 0x00000005ff057899 */ /* 0x000fc80008011605 */
[----:B------:R-:W-:Y:S02]  /*41b0*/  USHF.L.U32 UR8, UR8, UR5, URZ ;  /* 0x0000000508087299 */ /* 0x000fe400080006ff */
[----:B------:R-:W-:-:S04]  /*41c0*/  USHF.L.U32 UR4, UR4, UR5, URZ ;  /* 0x0000000504047299 */ /* 0x000fc800080006ff */
[----:B-1----:R-:W-:-:S04]  /*41d0*/  LOP3.LUT R0, R0, UR8, RZ, 0xc0, !PT ;  /* 0x0000000800007c12 */ /* 0x002fc8000f8ec0ff */
[----:B------:R-:W-:-:S13]  /*41e0*/  ISETP.NE.AND P0, PT, R0, UR8, PT ;  /* 0x0000000800007c0c */ /* 0x000fda000bf05270 */
[----:B------:R-:W-:Y:S05]  /*41f0*/  @P0 BRA `(.L_x_86) ;  /* 0x0000000000580947 */ /* 0x000fea0003800000 */
[----:B------:R-:W1:Y:S02]  /*4200*/  LDS R0, [UR6+0x18] ;  /* 0x00001806ff007984 */ /* 0x000e640008000800 */
[----:B-1----:R-:W-:-:S04]  /*4210*/  LOP3.LUT R0, R0, UR4, RZ, 0xc0, !PT ;  /* 0x0000000400007c12 */ /* 0x002fc8000f8ec0ff */
[----:B------:R-:W-:-:S13]  /*4220*/  ISETP.NE.AND P0, PT, R0, UR4, PT ;  /* 0x0000000400007c0c */ /* 0x000fda000bf05270 */
[----:B------:R-:W-:Y:S05]  /*4230*/  @P0 BRA `(.L_x_87) ;  /* 0x00000000003c0947 */ /* 0x000fea0003800000 */
[----:B------:R-:W1:Y:S01]  /*4240*/  S2R R2, SR_LANEID ;  /* 0x0000000000027919 */ /* 0x000e620000000000 */
[----:B------:R-:W-:Y:S01]  /*4250*/  ULOP3.LUT UR8, URZ, UR8, URZ, 0x33, !UPT ;  /* 0x00000008ff087292 */ /* 0x000fe2000f8e33ff */
[----:B------:R-:W-:Y:S01]  /*4260*/  LOP3.LUT R4, RZ, UR4, RZ, 0x33, !PT ;  /* 0x00000004ff047c12 */ /* 0x000fe2000f8e33ff */
[----:B------:R-:W-:Y:S02]  /*4270*/  VOTEU.ANY UR7, UPT, PT ;  /* 0x0000000000077886 */ /* 0x000fe400038e0100 */
[----:B------:R-:W-:Y:S01]  /*4280*/  UFLO.U32 UR7, UR7 ;  /* 0x00000007000772bd */ /* 0x000fe200080e0000 */
[----:B------:R-:W2:Y:S01]  /*4290*/  REDUX UR4, R4 ;  /* 0x00000000040473c4 */ /* 0x000ea20000000000 */
[----:B------:R-:W-:-:S06]  /*42a0*/  IMAD.U32 R0, RZ, RZ, UR8 ;  /* 0x00000008ff007e24 */ /* 0x000fcc000f8e00ff */
[----:B------:R3:W-:Y:S01]  /*42b0*/  UTCATOMSWS.AND URZ, UR8 ;  /* 0x0000000800ff79e3 */ /* 0x0007e20008000000 */
[----:B------:R-:W4:Y:S01]  /*42c0*/  REDUX UR5, R0 ;  /* 0x00000000000573c4 */ /* 0x000f220000000000 */
[----:B-1----:R-:W-:Y:S01]  /*42d0*/  ISETP.EQ.U32.AND P0, PT, R2, UR7, PT ;  /* 0x0000000702007c0c */ /* 0x002fe2000bf02070 */
[----:B--2---:R-:W-:Y:S01]  /*42e0*/  IMAD.U32 R2, RZ, RZ, UR4 ;  /* 0x00000004ff027e24 */ /* 0x004fe2000f8e00ff */
[----:B----4-:R-:W-:-:S11]  /*42f0*/  MOV R3, UR5 ;  /* 0x0000000500037c02 */ /* 0x010fd60008000f00 */
[----:B------:R3:W-:Y:S04]  /*4300*/  @P0 ATOMS.AND RZ, [UR6+0x14], R3 ;  /* 0x00001403ffff098c */ /* 0x0007e8000a800006 */
[----:B------:R3:W-:Y:S01]  /*4310*/  @P0 ATOMS.AND RZ, [UR6+0x18], R2 ;  /* 0x00001802ffff098c */ /* 0x0007e2000a800006 */
[----:B------:R-:W-:Y:S05]  /*4320*/  BRA `(.L_x_88) ;  /* 0x0000000000147947 */ /* 0x000fea0003800000 */
.L_x_87:
[----:B------:R-:W-:Y:S02]  /*4330*/  MOV R2, 0x4350 ;  /* 0x0000435000027802 */ /* 0x000fe40000000f00 */
[----:B-----5:R-:W-:Y:S05]  /*4340*/  CALL.REL.NOINC `($__internal_0_$__cuda_sm10x_tcgen05_guardrail_trap_col_being_dealloced_not_returned_by_alloc) ;  /* 0x0000007000707944 */ /* 0x020fea0003c00000 */
[----:B------:R-:W-:Y:S05]  /*4350*/  BRA `(.L_x_88) ;  /* 0x0000000000087947 */ /* 0x000fea0003800000 */
.L_x_86:
[----:B------:R-:W-:Y:S02]  /*4360*/  MOV R2, 0x4380 ;  /* 0x0000438000027802 */ /* 0x000fe40000000f00 */
[----:B-----5:R-:W-:Y:S05]  /*4370*/  CALL.REL.NOINC `($__internal_2_$__cuda_sm10x_tcgen05_guardrail_trap_unallocated_columns_being_dealloced) ;  /* 0x00000070007c7944 */ /* 0x020fea0003c00000 */
.L_x_88:
[----:B------:R-:W-:Y:S01]  /*4380*/  NOP ;  /* 0x0000000000007918 */ /* 0x000fe20000000000 */
[----:B---3--:R-:W-:Y:S05]  /*4390*/  EXIT ;  /* 0x000000000000794d */ /* 0x008fea0003800000 */
.L_x_59:
[----:B------:R-:W-:-:S09]  /*43a0*/  UISETP.NE.OR UP5, UPT, UR10, 0x3, UP5 ;  /* 0x000000030a00788c */ /* 0x000fd2000afa5670 */
[----:B------:R-:W-:Y:S05]  /*43b0*/  BRA.U UP5, `(.L_x_89) ;  /* 0x0000001105147547 */ /* 0x000fea000b800000 */
[----:B------:R-:W1:Y:S01]  /*43c0*/  LDC R0, c[0x0][0xb30] ;  /* 0x0002cc00ff007b82 */ /* 0x000e620000000800 */
[----:B------:R-:W2:Y:S01]  /*43d0*/  LDCU.64 UR8, c[0x0][0x888] ;  /* 0x00011100ff0877ac */ /* 0x000ea20008000a00 */
[----:B------:R-:W-:Y:S02]  /*43e0*/  HFMA2 R27, -RZ, RZ, 0, 0 ;  /* 0x00000000ff1b7431 */ /* 0x000fe400000001ff */
[----:B------:R-:W-:Y:S01]  /*43f0*/  IMAD.MOV.U32 R29, RZ, RZ, 0x1 ;  /* 0x00000001ff1d7424 */ /* 0x000fe200078e00ff */
[----:B------:R-:W-:Y:S01]  /*4400*/  MOV R25, 0x2000 ;  /* 0x0000200000197802 */ /* 0x000fe20000000f00 */
[----:B------:R-:W3:Y:S01]  /*4410*/  LDCU.64 UR4, c[0x0][0x890] ;  /* 0x00011200ff0477ac */ /* 0x000ee20008000a00 */
[----:B------:R-:W-:Y:S01]  /*4420*/  IMAD.MOV.U32 R28, RZ, RZ, RZ ;  /* 0x000000ffff1c7224 */ /* 0x000fe200078e00ff */
[----:B------:R-:W4:Y:S01]  /*4430*/  LDC R19, c[0x0][0x370] ;  /* 0x0000dc00ff137b82 */ /* 0x000f220000000800 */
[----:B------:R-:W-:Y:S01]  /*4440*/  UMOV UR7, 0x400 ;  /* 0x0000040000077882 */ /* 0x000fe20000000000 */
[----:B------:R-:W-:-:S02]  /*4450*/  UPLOP3.LUT UP1, UPT, UPT, UPT, UPT, 0x40, 0x4 ;  /* 0x000000000004789c */ /* 0x000fc40003f2e870 */
[----:B------:R-:W-:-:S04]  /*4460*/  ULEA UR7, UR37, UR7, 0x18 ;  /* 0x0000000725077291 */ /* 0x000fc8000f8ec0ff */
[----:B------:R-:W4:Y:S01]  /*4470*/  LDC R2, c[0x0][0xb0c] ;  /* 0x0002c300ff027b82 */ /* 0x000f220000000800 */
[----:B------:R-:W-:Y:S02]  /*4480*/  UIADD3 UR13, UPT, UPT, UR7, 0x98, URZ ;  /* 0x00000098070d7890 */ /* 0x000fe4000fffe0ff */
[----:B--2---:R-:W-:Y:S02]  /*4490*/  UISETP.NE.U32.AND UP2, UPT, UR8, URZ, UPT ;  /* 0x000000ff0800728c */ /* 0x004fe4000bf45070 */
[----:B------:R-:W-:Y:S02]  /*44a0*/  UIADD3 UR33, UPT, UPT, UR7, 0x80, URZ ;  /* 0x0000008007217890 */ /* 0x000fe4000fffe0ff */
[----:B---3--:R-:W-:Y:S01]  /*44b0*/  UISETP.NE.U32.AND UP3, UPT, UR4, URZ, UPT ;  /* 0x000000ff0400728c */ /* 0x008fe2000bf65070 */
[----:B------:R-:W2:Y:S01]  /*44c0*/  LDC R18, c[0x0][0xb20] ;  /* 0x0002c800ff127b82 */ /* 0x000ea20000000800 */
[----:B-1----:R-:W-:Y:S01]  /*44d0*/  ISETP.NE.AND P1, PT, R0, 0x1, PT ;  /* 0x000000010000780c */ /* 0x002fe20003f25270 */
[----:B------:R-:W-:-:S02]  /*44e0*/  UISETP.NE.AND.EX UP2, UPT, UR9, URZ, UPT, UP2 ;  /* 0x000000ff0900728c */ /* 0x000fc4000bf45320 */
[----:B------:R-:W-:Y:S02]  /*44f0*/  UIADD3 UR25, UPT, UPT, UR7, 0x88, URZ ;  /* 0x0000008807197890 */ /* 0x000fe4000fffe0ff */
[----:B------:R-:W-:Y:S02]  /*4500*/  UIADD3 UR17, UPT, UPT, UR7, 0x90, URZ ;  /* 0x0000009007117890 */ /* 0x000fe4000fffe0ff */
[----:B------:R-:W1:Y:S01]  /*4510*/  LDC.64 R30, c[0x0][0x348] ;  /* 0x0000d200ff1e7b82 */ /* 0x000e620000000a00 */
[----:B------:R-:W-:Y:S02]  /*4520*/  UPRMT UR13, UR37, 0x654, UR13 ;  /* 0x00000654250d7896 */ /* 0x000fe4000800000d */
[----:B------:R-:W-:-:S05]  /*4530*/  UISETP.NE.AND.EX UP3, UPT, UR5, URZ, UPT, UP3 ;  /* 0x000000ff0500728c */ /* 0x000fca000bf65330 */
[----:B------:R-:W3:Y:S08]  /*4540*/  LDC.64 R16, c[0x0][0xb10] ;  /* 0x0002c400ff107b82 */ /* 0x000ef00000000a00 */
[----:B------:R-:W1:Y:S08]  /*4550*/  LDC.64 R6, c[0x0][0xb18] ;  /* 0x0002c600ff067b82 */ /* 0x000e700000000a00 */
[----:B------:R-:W1:Y:S08]  /*4560*/  LDC.64 R4, c[0x0][0xb28] ;  /* 0x0002ca00ff047b82 */ /* 0x000e700000000a00 */
[----:B--2-4-:R-:W1:Y:S02]  /*4570*/  LDC R24, c[0x0][0x374] ;  /* 0x0000dd00ff187b82 */ /* 0x014e640000000800 */
.L_x_100:
[C---:B------:R-:W-:Y:S02]  /*4580*/  LEA R0, R28.reuse, UR7, 0x3 ;  /* 0x000000071c007c11 */ /* 0x040fe4000f8e18ff */
[----:B------:R-:W-:Y:S02]  /*4590*/  SHF.L.U32 R3, R27, 0x1f, RZ ;  /* 0x0000001f1b037819 */ /* 0x000fe400000006ff */
[----:B------:R-:W-:Y:S02]  /*45a0*/  LEA R20, R28, UR7, 0x4 ;  /* 0x000000071c147c11 */ /* 0x000fe4000f8e20ff */
[----:B--2---:R-:W2:Y:S02]  /*45b0*/  SYNCS.PHASECHK.TRANS64.TRYWAIT P0, [R0+URZ+0xd0], R3 ;  /* 0x0000d003000075a7 */ /* 0x004ea400080011ff */
[----:B--2---:R-:W-:Y:S05]  /*45c0*/  @!P0 BRA `(.L_x_90) ;  /* 0x0000006800c08947 */ /* 0x004fea0003800000 */
.L_x_175:
[----:B------:R-:W-:Y:S01]  /*45d0*/  ISETP.GE.AND P0, PT, R66, 0x1, PT ;  /* 0x000000014200780c */ /* 0x000fe20003f06270 */
[----:B------:R-:W4:Y:S01]  /*45e0*/  LDS.128 R20, [R20+0x160] ;  /* 0x0001600014147984 */ /* 0x000f220000000c00 */
[----:B--2---:R-:W-:Y:S01]  /*45f0*/  VIADD R0, R0, 0xe0 ;  /* 0x000000e000007836 */ /* 0x004fe20000000000 */
[----:B------:R-:W-:Y:S01]  /*4600*/  @!PT LDS RZ, [RZ] ;  /* 0x00000000fffff984 */ /* 0x000fe20000000800 */
[----:B------:R-:W-:Y:S01]  /*4610*/  @!PT LDS RZ, [RZ] ;  /* 0x00000000fffff984 */ /* 0x000fe20000000800 */
[----:B------:R-:W-:Y:S01]  /*4620*/  @!PT LDS RZ, [RZ] ;  /* 0x00000000fffff984 */ /* 0x000fe20000000800 */
[----:B------:R-:W-:Y:S01]  /*4630*/  @!PT LDS RZ, [RZ] ;  /* 0x00000000fffff984 */ /* 0x000fe20000000800 */
[----:B------:R2:W-:Y:S06]  /*4640*/  MEMBAR.ALL.CTA ;  /* 0x0000000000007992 */ /* 0x0005ec0000008000 */
[----:B--2---:R-:W2:Y:S01]  /*4650*/  FENCE.VIEW.ASYNC.S ;  /* 0x00000000000073c6 */ /* 0x004ea20000000000 */
[----:B------:R-:W-:Y:S04]  /*4660*/  PRMT R0, RZ, 0x654, R0 ;  /* 0x00000654ff007816 */ /* 0x000fe80000000000 */
[----:B--2---:R2:W-:Y:S01]  /*4670*/  SYNCS.ARRIVE.TRANS64.RED.A1T0 RZ, [R0+URZ], RZ ;  /* 0x000000ff00ff79a7 */ /* 0x0045e200081004ff */
[----:B----4-:R-:W-:Y:S11]  /*4680*/  LOP3.LUT P3, RZ, R22, 0x1, RZ, 0xc0, !PT ;  /* 0x0000000116ff7812 */ /* 0x010ff6000786c0ff */
[----:B------:R-:W-:Y:S02]  /*4690*/  @!UPT UIADD3 URZ, UPT, UPT, URZ, URZ, URZ ;  /* 0x000000fffffff290 */ /* 0x000fe4000fffe0ff */
[----:B------:R-:W-:Y:S02]  /*46a0*/  @P3 MOV R13, R20 ;  /* 0x00000014000d3202 */ /* 0x000fe40000000f00 */
[----:B------:R-:W-:Y:S01]  /*46b0*/  @P3 LOP3.LUT R8, R21, 0xffff, RZ, 0xc0, !PT ;  /* 0x0000ffff15083812 */ /* 0x000fe200078ec0ff */
[----:B--2---:R-:W-:Y:S06]  /*46c0*/  @!P0 BRA `(.L_x_91) ;  /* 0x0000000000a48947 */ /* 0x004fec0003800000 */
[----:B-1----:R-:W-:Y:S01]  /*46d0*/  IMAD.HI.U32 R33, R24, R7, RZ ;  /* 0x0000000718217227 */ /* 0x002fe200078e00ff */
[----:B------:R-:W-:Y:S02]  /*46e0*/  ISETP.NE.AND P0, PT, R6, 0x1, PT ;  /* 0x000000010600780c */ /* 0x000fe40003f05270 */
[----:B------:R-:W-:Y:S01]  /*46f0*/  ISETP.NE.AND P2, PT, R66, 0x1, PT ;  /* 0x000000014200780c */ /* 0x000fe20003f45270 */
[----:B---3--:R-:W-:Y:S01]  /*4700*/  IMAD.HI.U32 R32, R19, R16, RZ ;  /* 0x0000001013207227 */ /* 0x008fe200078e00ff */
[----:B------:R-:W-:Y:S02]  /*4710*/  SHF.R.U32.HI R33, RZ, R18, R33 ;  /* 0x00000012ff217219 */ /* 0x000fe40000011621 */
[----:B------:R-:W-:Y:S01]  /*4720*/  ISETP.NE.AND P4, PT, R2, 0x1, PT ;  /* 0x000000010200780c */ /* 0x000fe20003f85270 */
[----:B------:R-:W-:Y:S01]  /*4730*/  IMAD.HI.U32 R34, R13, R16, RZ ;  /* 0x000000100d227227 */ /* 0x000fe200078e00ff */
[----:B------:R-:W-:Y:S02]  /*4740*/  SHF.R.U32.HI R32, RZ, R17, R32 ;  /* 0x00000011ff207219 */ /* 0x000fe40000011620 */
[----:B------:R-:W-:Y:S01]  /*4750*/  SEL R3, R24, R33, !P0 ;  /* 0x0000002118037207 */ /* 0x000fe20004000000 */
[C---:B------:R-:W-:Y:S01]  /*4760*/  IMAD.HI.U32 R33, R8.reuse, R7, RZ ;  /* 0x0000000708217227 */ /* 0x040fe200078e00ff */
[----:B------:R-:W-:Y:S02]  /*4770*/  SEL R11, R19, R32, !P4 ;  /* 0x00000020130b7207 */ /* 0x000fe40006000000 */
[----:B------:R-:W-:Y:S01]  /*4780*/  SHF.R.U32.HI R34, RZ, R17, R34 ;  /* 0x00000011ff227219 */ /* 0x000fe20000011622 */
[----:B------:R-:W-:Y:S01]  /*4790*/  IMAD.HI.U32 R36, R3, R4, RZ ;  /* 0x0000000403247227 */ /* 0x000fe200078e00ff */
[----:B------:R-:W-:Y:S03]  /*47a0*/  SHF.R.U32.HI R33, RZ, R18, R33 ;  /* 0x00000012ff217219 */ /* 0x000fe60000011621 */
[----:B------:R-:W-:Y:S01]  /*47b0*/  IMAD.HI.U32 R32, R11, R4, RZ ;  /* 0x000000040b207227 */ /* 0x000fe200078e00ff */
[----:B------:R-:W-:Y:S02]  /*47c0*/  @P2 SHF.R.U32.HI R3, RZ, R5, R36 ;  /* 0x00000005ff032219 */ /* 0x000fe40000011624 */
[----:B------:R-:W-:Y:S02]  /*47d0*/  SEL R9, R8, R33, !P0 ;  /* 0x0000002108097207 */ /* 0x000fe40004000000 */
[----:B------:R-:W-:Y:S01]  /*47e0*/  @P2 SHF.R.U32.HI R11, RZ, R5, R32 ;  /* 0x00000005ff0b2219 */ /* 0x000fe20000011620 */
[C---:B------:R-:W-:Y:S01]  /*47f0*/  IMAD R10, R66.reuse, R3, RZ ;  /* 0x00000003420a7224 */ /* 0x040fe200078e02ff */
[----:B------:R-:W-:Y:S01]  /*4800*/  SEL R3, R13, R34, !P4 ;  /* 0x000000220d037207 */ /* 0x000fe20006000000 */
[C---:B------:R-:W-:Y:S03]  /*4810*/  IMAD.HI.U32 R14, R9.reuse, R4, RZ ;  /* 0x00000004090e7227 */ /* 0x040fe600078e00ff */
[----:B------:R-:W-:Y:S01]  /*4820*/  ISETP.GE.AND P0, PT, R9, R10, PT ;  /* 0x0000000a0900720c */ /* 0x000fe20003f06270 */
[C---:B------:R-:W-:Y:S01]  /*4830*/  IMAD R12, R66.reuse, R11, RZ ;  /* 0x0000000b420c7224 */ /* 0x040fe200078e02ff */
[-C--:B------:R-:W-:Y:S04]  /*4840*/  SHF.R.U32.HI R14, RZ, R5.reuse, R14 ;  /* 0x00000005ff0e7219 */ /* 0x080fe8000001160e */
[----:B------:R-:W-:Y:S02]  /*4850*/  ISETP.GE.OR P0, PT, R3, R12, P0 ;  /* 0x0000000c0300720c */ /* 0x000fe40000706670 */
[----:B------:R-:W-:Y:S05]  /*4860*/  SEL R15, R9, R14, !P2 ;  /* 0x0000000e090f7207 */ /* 0x000fea0005000000 */
[----:B------:R-:W-:Y:S04]  /*4870*/  IMAD.MOV R14, RZ, RZ, -R15 ;  /* 0x000000ffff0e7224 */ /* 0x000fe800078e0a0f */
[----:B------:R-:W-:Y:S02]  /*4880*/  IMAD R14, R66, R14, R9 ;  /* 0x0000000e420e7224 */ /* 0x000fe400078e0209 */
[C---:B------:R-:W-:Y:S05]  /*4890*/  @!P0 IMAD.HI.U32 R10, R3.reuse, R4, RZ ;  /* 0x00000004030a8227 */ /* 0x040fea00078e00ff */
[----:B------:R-:W-:Y:S04]  /*48a0*/  @!P0 SHF.R.U32.HI R10, RZ, R5, R10 ;  /* 0x00000005ff0a8219 */ /* 0x000fe8000001160a */
[----:B------:R-:W-:Y:S01]  /*48b0*/  @!P0 SEL R0, R3, R10, !P2 ;  /* 0x0000000a03008207 */ /* 0x000fe20005000000 */
[----:B------:R-:W-:Y:S03]  /*48c0*/  IMAD.MOV R10, RZ, RZ, -R3 ;  /* 0x000000ffff0a7224 */ /* 0x000fe600078e0a03 */
[----:B------:R-:W-:Y:S01]  /*48d0*/  @!P0 IADD3 R15, PT, PT, R15, -R0, RZ ;  /* 0x800000000f0f8210 */ /* 0x000fe20007ffe0ff */
[----:B------:R-:W-:Y:S01]  /*48e0*/  @!P0 IMAD R0, R11, R14, R0 ;  /* 0x0000000e0b008224 */ /* 0x000fe200078e0200 */
[----:B------:R-:W-:Y:S01]  /*48f0*/  IADD3 R11, PT, PT, -R9, RZ, RZ ;  /* 0x000000ff090b7210 */ /* 0x000fe20007ffe1ff */
[----:B------:R-:W-:Y:S02]  /*4900*/  IMAD R13, R2, R10, R13 ;  /* 0x0000000a020d7224 */ /* 0x000fe400078e020d */
[----:B------:R-:W-:Y:S02]  /*4910*/  @!P0 IMAD R9, R15, R66, R3 ;  /* 0x000000420f098224 */ /* 0x000fe400078e0203 */
[----:B------:R-:W-:Y:S02]  /*4920*/  @!P0 IMAD.MOV.U32 R3, RZ, RZ, R0 ;  /* 0x000000ffff038224 */ /* 0x000fe400078e0000 */
[----:B------:R-:W-:Y:S02]  /*4930*/  IMAD R8, R6, R11, R8 ;  /* 0x0000000b06087224 */ /* 0x000fe400078e0208 */
[----:B------:R-:W-:Y:S02]  /*4940*/  IMAD R13, R3, R2, R13 ;  /* 0x00000002030d7224 */ /* 0x000fe400078e020d */
[----:B------:R-:W-:Y:S02]  /*4950*/  IMAD R8, R9, R6, R8 ;  /* 0x0000000609087224 */ /* 0x000fe400078e0208 */
.L_x_91:
[----:B------:R-:W-:Y:S05]  /*4960*/  BRA.U UP1, `(.L_x_92) ;  /* 0x0000000101107547 */ /* 0x000fea000b800000 */
[----:B------:R-:W-:Y:S04]  /*4970*/  MOV R0, UR6 ;  /* 0x0000000600007c02 */ /* 0x000fe80008000f00 */
[----:B------:R-:W-:Y:S04]  /*4980*/  SHF.L.U32 R3, R0, 0x1f, RZ ;  /* 0x0000001f00037819 */ /* 0x000fe800000006ff */
[----:B------:R-:W2:Y:S02]  /*4990*/  SYNCS.PHASECHK.TRANS64.TRYWAIT P0, [UR7+0xc8], R3 ;  /* 0x0000c803ff0075a7 */ /* 0x000ea40008001107 */
[----:B--2---:R-:W-:Y:S05]  /*49a0*/  @!P0 BRA `(.L_x_93) ;  /* 0x0000006400dc8947 */ /* 0x004fea0003800000 */
.L_x_92:
[----:B------:R-:W-:Y:S02]  /*49b0*/  R2UR UR35, R113 ;  /* 0x00000000712372ca */ /* 0x000fe400000e0000 */
[----:B------:R-:W-:Y:S02]  /*49c0*/  R2UR UR34, R114 ;  /* 0x00000000722272ca */ /* 0x000fe400000e0000 */
[----:B------:R-:W-:Y:S02]  /*49d0*/  ISETP.NE.U32.AND P2, PT, RZ, UR4, PT ;  /* 0x00000004ff007c0c */ /* 0x000fe4000bf45070 */
[----:B------:R-:W-:Y:S02]  /*49e0*/  SHF.L.U32 R12, R29, 0x1f, RZ ;  /* 0x0000001f1d0c7819 */ /* 0x000fe400000006ff */
[----:B------:R-:W-:Y:S05]  /*49f0*/  ISETP.NE.AND.EX P2, PT, RZ, UR5, PT, P2 ;  /* 0x00000005ff007c0c */ /* 0x000fea000bf45320 */
[----:B------:R-:W-:Y:S02]  /*4a00*/  USHF.L.U32 UR35, UR35, 0x7, URZ ;  /* 0x0000000723237899 */ /* 0x000fe400080006ff */
[----:B------:R-:W-:Y:S01]  /*4a10*/  USHF.L.U32 UR34, UR34, 0x7, URZ ;  /* 0x0000000722227899 */ /* 0x000fe200080006ff */
[----:B------:R-:W-:Y:S11]  /*4a20*/  BRA.U !UP3, `(.L_x_94) ;  /* 0x000000010b347547 */ /* 0x000ff6000b800000 */
[----:B------:R-:W-:Y:S01]  /*4a30*/  UPLOP3.LUT UP0, UPT, UPT, UPT, UP2, 0x80, 0x8 ;  /* 0x000000000008789c */ /* 0x000fe20003f0f020 */
[----:B--2---:R-:W-:Y:S02]  /*4a40*/  HFMA2 R0, -RZ, RZ, 0, 5.9604644775390625e-08 ;  /* 0x00000001ff007431 */ /* 0x004fe400000001ff */
[----:B------:R-:W-:Y:S03]  /*4a50*/  IMAD.MOV.U32 R110, RZ, RZ, 0x1 ;  /* 0x00000001ff6e7424 */ /* 0x000fe600078e00ff */
[----:B------:R-:W-:Y:S05]  /*4a60*/  PLOP3.LUT P0, PT, PT, PT, UP0, 0x80, 0x8 ;  /* 0x000000000008781c */ /* 0x000fea0003f0f008 */
[----:B------:R-:W2:Y:S01]  /*4a70*/  @UP0 LDCU.64 UR10, c[0x0][0x888] ;  /* 0x00011100ff0a07ac */ /* 0x000ea20008000a00 */
[----:B------:R-:W-:Y:S07]  /*4a80*/  @UP0 UIMAD UR8, UR36, UR4, URZ ;  /* 0x00000004240802a4 */ /* 0x000fee000f8e02ff */
[----:B------:R-:W-:Y:S01]  /*4a90*/  @!P0 PRMT R110, R0, 0x7610, R110 ;  /* 0x00007610006e8816 */ /* 0x000fe2000000006e */
[----:B--2---:R-:W-:Y:S03]  /*4aa0*/  @UP0 UIMAD.WIDE UR10, UR8, 0x4, UR10 ;  /* 0x00000004080a08a5 */ /* 0x004fe6000f8e020a */
[----:B------:R-:W2:Y:S03]  /*4ab0*/  @!UP0 LDCU UR8, c[0x0][0x880] ;  /* 0x00011000ff0887ac */ /* 0x000ea60008000800 */
[----:B------:R-:W-:Y:S01]  /*4ac0*/  IMAD.U32 R10, RZ, RZ, UR10 ;  /* 0x0000000aff0a7e24 */ /* 0x000fe2000f8e00ff */
[----:B------:R-:W-:Y:S05]  /*4ad0*/  MOV R11, UR11 ;  /* 0x0000000b000b7c02 */ /* 0x000fea0008000f00 */
[----:B-----5:R4:W5:Y:S02]  /*4ae0*/  @P0 LDG.E R83, desc[UR38][R10.64] ;  /* 0x000000260a530981 */ /* 0x020964000c1e1900 */
[----:B--2-4-:R-:W-:Y:S07]  /*4af0*/  @!P0 IMAD.U32 R83, RZ, RZ, UR8 ;  /* 0x00000008ff538e24 */ /* 0x014fee000f8e00ff */
.L_x_94:
[----:B-----5:R-:W-:Y:S01]  /*4b00*/  @!P2 FSETP.EQ.AND P0, PT, R83, RZ, PT ;  /* 0x000000ff5300a20b */ /* 0x020fe20003f02000 */
[----:B------:R-:W-:Y:S01]  /*4b10*/  @!UPT UIADD3 URZ, UPT, UPT, URZ, URZ, URZ ;  /* 0x000000fffffff290 */ /* 0x000fe2000fffe0ff */
[----:B------:R-:W-:Y:S11]  /*4b20*/  @!P2 BRA `(.L_x_95) ;  /* 0x000000000014a947 */ /* 0x000ff60003800000 */
[----:B------:R-:W-:Y:S02]  /*4b30*/  LOP3.LUT P2, RZ, R110, 0xff, RZ, 0xc0, !PT ;  /* 0x000000ff6eff7812 */ /* 0x000fe4000784c0ff */
[----:B------:R-:W-:Y:S04]  /*4b40*/  PLOP3.LUT P0, PT, PT, PT, UP0, 0x80, 0x8 ;  /* 0x000000000008781c */ /* 0x000fe80003f0f008 */
[----:B------:R-:W-:Y:S07]  /*4b50*/  PLOP3.LUT P0, PT, P0, PT, PT, 0x8, 0x80 ;  /* 0x000000000080781c */ /* 0x000fee000070e170 */
[----:B------:R-:W-:Y:S11]  /*4b60*/  @P2 FSETP.EQ.AND P0, PT, R83, RZ, PT ;  /* 0x000000ff5300220b */ /* 0x000ff60003f02000 */
[----:B------:R-:W-:Y:S02]  /*4b70*/  @!UPT UIADD3 URZ, UPT, UPT, URZ, URZ, URZ ;  /* 0x000000fffffff290 */ /* 0x000fe4000fffe0ff */
.L_x_95:
[----:B------:R-:W4:Y:S01]  /*4b80*/  SYNCS.PHASECHK.TRANS64.TRYWAIT P2, [UR7+0xa0], R12 ;  /* 0x0000a00cff0075a7 */ /* 0x000f220008041107 */
[----:B------:R-:W-:Y:S04]  /*4b90*/  ELECT P4, URZ, PT ;  /* 0x0000000000ff782f */ /* 0x000fe80003880000 */
[----:B------:R-:W-:Y:S11]  /*4ba0*/  PLOP3.LUT P4, PT, P0, P4, PT, 0xf2, 0x2f ;  /* 0x00000000002f781c */ /* 0x000ff60000789e72 */
[----:B------:R-:W-:Y:S02]  /*4bb0*/  @!UPT UIADD3 URZ, UPT, UPT, URZ, URZ, URZ ;  /* 0x000000fffffff290 */ /* 0x000fe4000fffe0ff */
[----:B-1----:R-:W-:Y:S05]  /*4bc0*/  @!P4 IADD3 R9, P0, PT, R30, 0x580, RZ ;  /* 0x000005801e09c810 */ /* 0x002fea0007f1e0ff */
[----:B--2---:R-:W-:Y:S01]  /*4bd0*/  @!P4 IMAD.X R0, RZ, RZ, R31, P0 ;  /* 0x000000ffff00c224 */ /* 0x004fe200000e061f */
[----:B----4-:R-:W-:Y:S07]  /*4be0*/  @!P2 BRA `(.L_x_96) ;  /* 0x000000640064a947 */ /* 0x010fee0003800000 */
.L_x_178:
[----:B------:R-:W-:Y:S01]  /*4bf0*/  @!P4 R2UR UR8, R0 ;  /* 0x000000000008c2ca */ /* 0x000fe200000e0000 */
[----:B------:R-:W-:Y:S01]  /*4c00*/  VOTEU.ALL UP1, P4 ;  /* 0x0000000000ff7886 */ /* 0x000fe20002020000 */
[----:B------:R-:W-:Y:S01]  /*4c10*/  @!P4 R2UR UR9, R9 ;  /* 0x000000000909c2ca */ /* 0x000fe200000e0000 */
[----:B------:R-:W-:Y:S01]  /*4c20*/  @!P4 IMAD.MOV.U32 R0, RZ, RZ, 0x2000 ;  /* 0x00002000ff00c424 */ /* 0x000fe200078e00ff */
[----:B------:R-:W-:Y:S01]  /*4c30*/  UMOV UR10, 0x0 ;  /* 0x00000000000a7882 */ /* 0x000fe20000000000 */
[----:B------:R-:W-:Y:S01]  /*4c40*/  UMOV UR11, 0x10000000 ;  /* 0x10000000000b7882 */ /* 0x000fe20000000000 */
[----:B------:R-:W-:Y:S01]  /*4c50*/  @!UP1 UIADD3 UR32, UPT, UPT, UR7, 0x200, URZ ;  /* 0x0000020007209890 */ /* 0x000fe2000fffe0ff */
[----:B------:R-:W-:Y:S01]  /*4c60*/  @!P4 IADD3 R9, P0, PT, R30, 0x580, RZ ;  /* 0x000005801e09c810 */ /* 0x000fe20007f1e0ff */
[----:B------:R-:W-:Y:S05]  /*4c70*/  VOTEU.ALL UP1, P4 ;  /* 0x0000000000ff7886 */ /* 0x000fea0002020000 */
[----:B------:R-:W-:Y:S01]  /*4c80*/  IMAD.U32 R11, RZ, RZ, UR8 ;  /* 0x00000008ff0b7e24 */ /* 0x000fe2000f8e00ff */
[----:B------:R-:W-:Y:S01]  /*4c90*/  UPRMT UR8, UR37, 0x654, UR33 ;  /* 0x0000065425087896 */ /* 0x000fe20008000021 */
[----:B------:R-:W-:Y:S03]  /*4ca0*/  IMAD.U32 R10, RZ, RZ, UR9 ;  /* 0x00000009ff0a7e24 */ /* 0x000fe6000f8e00ff */
[----:B------:R-:W-:Y:S02]  /*4cb0*/  @!P4 R2UR UR15, R11 ;  /* 0x000000000b0fc2ca */ /* 0x000fe400000e0000 */
[----:B------:R-:W-:Y:S11]  /*4cc0*/  @!P4 R2UR UR14, R10 ;  /* 0x000000000a0ec2ca */ /* 0x000ff600000e0000 */
[----:B------:R-:W-:Y:S02]  /*4cd0*/  @!UPT UIADD3 URZ, UPT, UPT, URZ, URZ, URZ ;  /* 0x000000fffffff290 */ /* 0x000fe4000fffe0ff */
[----:B------:R2:W-:Y:S01]  /*4ce0*/  @!UP1 UTMALDG.3D [UR32], [UR14], desc[UR10] ;  /* 0x00000a200e0095b4 */ /* 0x0005e20008011000 */
[----:B------:R4:W-:Y:S01]  /*4cf0*/  @!P4 SYNCS.ARRIVE.TRANS64.RED.A0TR RZ, [UR7+0x80], R0 ;  /* 0x00008000ffffc9a7 */ /* 0x0009e20008300407 */
[----:B------:R-:W-:Y:S01]  /*4d00*/  SYNCS.ARRIVE.TRANS64.RED.A1T0 RZ, [UR8], RZ ;  /* 0x000000ffffff79a7 */ /* 0x000fe20008100408 */
[----:B----4-:R-:W-:Y:S01]  /*4d10*/  @!P4 IMAD.X R0, RZ, RZ, R31, P0 ;  /* 0x000000ffff00c224 */ /* 0x010fe200000e061f */
[----:B------:R-:W4:Y:S02]  /*4d20*/  SYNCS.PHASECHK.TRANS64.TRYWAIT P2, [UR7+0xa8], R12 ;  /* 0x0000a80cff0075a7 */ /* 0x000f240008041107 */
[----:B--2-4-:R-:W-:Y:S05]  /*4d30*/  @!P2 BRA `(.L_x_97) ;  /* 0x000000640028a947 */ /* 0x014fea0003800000 */
.L_x_180:
        /* <DEDUP_REMOVED lines=8> */
[----:B------:R-:W-:Y:S01]  /*4dc0*/  @!UP1 UIADD3 UR24, UPT, UPT, UR7, 0x2200, URZ ;  /* 0x0000220007189890 */ /* 0x000fe2000fffe0ff */
[----:B------:R-:W-:Y:S01]  /*4dd0*/  VOTEU.ALL UP1, P4 ;  /* 0x0000000000ff7886 */ /* 0x000fe20002020000 */
[----:B------:R-:W-:Y:S01]  /*4de0*/  UMOV UR27, UR35 ;  /* 0x00000023001b7c82 */ /* 0x000fe20008000000 */
[----:B------:R-:W-:Y:S02]  /*4df0*/  UMOV UR28, UR36 ;  /* 0x00000024001c7c82 */ /* 0x000fe40008000000 */
[----:B------:R-:W-:Y:S01]  /*4e00*/  IMAD.U32 R11, RZ, RZ, UR8 ;  /* 0x00000008ff0b7e24 */ /* 0x000fe2000f8e00ff */
[----:B------:R-:W-:Y:S01]  /*4e10*/  UPRMT UR8, UR37, 0x654, UR25 ;  /* 0x0000065425087896 */ /* 0x000fe20008000019 */
[----:B------:R-:W-:Y:S02]  /*4e20*/  IMAD.U32 R10, RZ, RZ, UR9 ;  /* 0x00000009ff0a7e24 */ /* 0x000fe4000f8e00ff */
[----:B------:R-:W-:Y:S01]  /*4e30*/  @!P4 IMAD.X R32, RZ, RZ, R31, P0 ;  /* 0x000000ffff20c224 */ /* 0x000fe200000e061f */
[----:B------:R-:W-:Y:S02]  /*4e40*/  @!P4 R2UR UR15, R11 ;  /* 0x000000000b0fc2ca */ /* 0x000fe400000e0000 */
[----:B------:R-:W-:Y:S11]  /*4e50*/  @!P4 R2UR UR14, R10 ;  /* 0x000000000a0ec2ca */ /* 0x000ff600000e0000 */
[----:B------:R-:W-:Y:S02]  /*4e60*/  @!UPT UIADD3 URZ, UPT, UPT, URZ, URZ, URZ ;  /* 0x000000fffffff290 */ /* 0x000fe4000fffe0ff */
[----:B------:R2:W-:Y:S01]  /*4e70*/  @!UP1 UTMALDG.3D [UR24], [UR14], desc[UR10] ;  /* 0x00000a180e0095b4 */ /* 0x0005e20008011000 */
[----:B------:R2:W-:Y:S01]  /*4e80*/  @!P4 SYNCS.ARRIVE.TRANS64.RED.A0TR RZ, [UR7+0x88], R0 ;  /* 0x00008800ffffc9a7 */ /* 0x0005e20008300407 */
[----:B------:R-:W-:Y:S01]  /*4e90*/  SYNCS.ARRIVE.TRANS64.RED.A1T0 RZ, [UR8], RZ ;  /* 0x000000ffffff79a7 */ /* 0x000fe20008100408 */
[----:B------:R-:W4:Y:S02]  /*4ea0*/  SYNCS.PHASECHK.TRANS64.TRYWAIT P2, [UR7+0xb0], R12 ;  /* 0x0000b00cff0075a7 */ /* 0x000f240008041107 */
[----:B--2-4-:R-:W-:Y:S05]  /*4eb0*/  @!P2 BRA `(.L_x_98) ;  /* 0x0000006000e0a947 */ /* 0x014fea0003800000 */
.L_x_182:
[----:B------:R-:W2:Y:S01]  /*4ec0*/  LDC.64 R14, c[0x0][0xb10] ;  /* 0x0002c400ff0e7b82 */ /* 0x000ea20000000a00 */
[----:B------:R-:W-:Y:S01]  /*4ed0*/  @!P4 R2UR UR8, R32 ;  /* 0x000000002008c2ca */ /* 0x000fe200000e0000 */
[----:B------:R-:W-:Y:S01]  /*4ee0*/  VOTEU.ALL UP1, P4 ;  /* 0x0000000000ff7886 */ /* 0x000fe20002020000 */
[----:B------:R-:W-:Y:S01]  /*4ef0*/  @!P4 R2UR UR9, R33 ;  /* 0x000000002109c2ca */ /* 0x000fe200000e0000 */
[----:B------:R-:W-:Y:S01]  /*4f00*/  UMOV UR10, 0x0 ;  /* 0x00000000000a7882 */ /* 0x000fe20000000000 */
[----:B------:R-:W-:Y:S03]  /*4f10*/  UMOV UR11, 0x10000000 ;  /* 0x10000000000b7882 */ /* 0x000fe60000000000 */
[----:B------:R-:W4:Y:S01]  /*4f20*/  LDC.64 R10, c[0x0][0xb18] ;  /* 0x0002c600ff0a7b82 */ /* 0x000f220000000a00 */
[----:B------:R-:W-:Y:S01]  /*4f30*/  @!UP1 UIADD3 UR18, UPT, UPT, UR34, 0x40, URZ ;  /* 0x0000004022129890 */ /* 0x000fe2000fffe0ff */
[----:B------:R-:W-:Y:S01]  /*4f40*/  @P3 SHF.R.U32.HI R26, RZ, 0x10, R21 ;  /* 0x00000010ff1a3819 */ /* 0x000fe20000011615 */
[----:B------:R-:W-:Y:S01]  /*4f50*/  @!UP1 UIADD3 UR16, UPT, UPT, UR7, 0x4200, URZ ;  /* 0x0000420007109890 */ /* 0x000fe2000fffe0ff */
[----:B------:R-:W-:Y:S01]  /*4f60*/  VIADD R28, R28, 0x1 ;  /* 0x000000011c1c7836 */ /* 0x000fe20000000000 */
[----:B------:R-:W-:Y:S03]  /*4f70*/  VOTEU.ALL UP1, P4 ;  /* 0x0000000000ff7886 */ /* 0x000fe60002020000 */
[----:B------:R-:W5:Y:S01]  /*4f80*/  @!P1 LDC R0, c[0x0][0xb20] ;  /* 0x0002c800ff009b82 */ /* 0x000f620000000800 */
[----:B------:R-:W-:Y:S01]  /*4f90*/  UMOV UR19, UR35 ;  /* 0x0000002300137c82 */ /* 0x000fe20008000000 */
[----:B------:R-:W-:Y:S01]  /*4fa0*/  IMAD.U32 R33, RZ, RZ, UR8 ;  /* 0x00000008ff217e24 */ /* 0x000fe2000f8e00ff */
[----:B------:R-:W-:Y:S05]  /*4fb0*/  UMOV UR20, UR36 ;  /* 0x0000002400147c82 */ /* 0x000fea0008000000 */
[----:B-1----:R-:W1:Y:S01]  /*4fc0*/  @!P1 LDC R3, c[0x0][0xb0c] ;  /* 0x0002c300ff039b82 */ /* 0x002e620000000800 */
[----:B------:R-:W-:Y:S01]  /*4fd0*/  IMAD.U32 R32, RZ, RZ, UR9 ;  /* 0x00000009ff207e24 */ /* 0x000fe2000f8e00ff */
[----:B------:R-:W-:Y:S01]  /*4fe0*/  UPRMT UR8, UR37, 0x654, UR17 ;  /* 0x0000065425087896 */ /* 0x000fe20008000011 */
[----:B------:R-:W-:Y:S03]  /*4ff0*/  @!P4 R2UR UR15, R33 ;  /* 0x00000000210fc2ca */ /* 0x000fe600000e0000 */
[----:B------:R-:W-:Y:S01]  /*5000*/  @!P4 R2UR UR14, R32 ;  /* 0x00000000200ec2ca */ /* 0x000fe200000e0000 */
[----:B------:R-:W-:Y:S11]  /*5010*/  @!P4 IMAD.MOV.U32 R32, RZ, RZ, 0x2000 ;  /* 0x00002000ff20c424 */ /* 0x000ff600078e00ff */
[----:B------:R-:W-:Y:S01]  /*5020*/  @!UPT UIADD3 URZ, UPT, UPT, URZ, URZ, URZ ;  /* 0x000000fffffff290 */ /* 0x000fe2000fffe0ff */
[----:B------:R1:W-:Y:S01]  /*5030*/  @!UP1 UTMALDG.3D [UR16], [UR14], desc[UR10] ;  /* 0x00000a100e0095b4 */ /* 0x0003e20008011000 */
[----:B------:R1:W-:Y:S02]  /*5040*/  @!P4 SYNCS.ARRIVE.TRANS64.RED.A0TR RZ, [UR7+0x90], R32 ;  /* 0x00009020ffffc9a7 */ /* 0x0003e40008300407 */
[----:B-1----:R-:W-:Y:S01]  /*5050*/  @!P1 ISETP.NE.AND P2, PT, R3, 0x1, PT ;  /* 0x000000010300980c */ /* 0x002fe20003f45270 */
[C---:B--2---:R-:W-:Y:S01]  /*5060*/  @!P1 IMAD.HI.U32 R14, R13.reuse, R14, RZ ;  /* 0x0000000e0d0e9227 */ /* 0x044fe200078e00ff */
[----:B----4-:R-:W-:Y:S03]  /*5070*/  @!P1 ISETP.NE.AND P0, PT, R10, 0x1, PT ;  /* 0x000000010a00980c */ /* 0x010fe60003f05270 */
[C---:B------:R-:W-:Y:S01]  /*5080*/  @!P1 IMAD.HI.U32 R11, R8.reuse, R11, RZ ;  /* 0x0000000b080b9227 */ /* 0x040fe200078e00ff */
[----:B------:R-:W-:Y:S04]  /*5090*/  @!P1 SHF.R.U32.HI R14, RZ, R15, R14 ;  /* 0x0000000fff0e9219 */ /* 0x000fe8000001160e */
[----:B-----5:R-:W-:Y:S01]  /*50a0*/  @!P1 SHF.R.U32.HI R9, RZ, R0, R11 ;  /* 0x00000000ff099219 */ /* 0x020fe2000001160b */
[----:B------:R-:W-:Y:S01]  /*50b0*/  SYNCS.ARRIVE.TRANS64.RED.A1T0 RZ, [UR8], RZ ;  /* 0x000000ffffff79a7 */ /* 0x000fe20008100408 */
[----:B------:R-:W-:Y:S02]  /*50c0*/  @!P1 SEL R14, R13, R14, !P2 ;  /* 0x0000000e0d0e9207 */ /* 0x000fe40005000000 */
[----:B------:R-:W-:Y:S01]  /*50d0*/  @!P1 SEL R9, R8, R9, !P0 ;  /* 0x0000000908099207 */ /* 0x000fe20004000000 */
[----:B------:R-:W1:Y:S04]  /*50e0*/  SYNCS.PHASECHK.TRANS64.TRYWAIT P5, [UR7+0xb8], R12 ;  /* 0x0000b80cff0075a7 */ /* 0x000e6800080a1107 */
[----:B------:R-:W-:Y:S02]  /*50f0*/  @!P1 IMAD.IADD R0, R9, 0x1, -R14 ;  /* 0x0000000109009824 */ /* 0x000fe400078e0a0e */
[----:B------:R-:W-:Y:S02]  /*5100*/  @!P1 IMAD.IADD R9, R14, 0x1, -R9 ;  /* 0x000000010e099824 */ /* 0x000fe400078e0a09 */
[----:B------:R-:W-:Y:S02]  /*5110*/  @!P1 IMAD R13, R0, R3, R13 ;  /* 0x00000003000d9224 */ /* 0x000fe400078e020d */
[----:B------:R-:W-:Y:S01]  /*5120*/  @!P1 IMAD R8, R9, R10, R8 ;  /* 0x0000000a09089224 */ /* 0x000fe200078e0208 */
[----:B-1----:R-:W-:Y:S06]  /*5130*/  @!P5 BRA `(.L_x_99) ;  /* 0x000000600058d947 */ /* 0x002fec0003800000 */
.L_x_184:
[----:B-1----:R-:W-:Y:S01]  /*5140*/  @!P4 IADD3 R3, P0, PT, R30, 0x580, RZ ;  /* 0x000005801e03c810 */ /* 0x002fe20007f1e0ff */
[----:B------:R-:W-:Y:S01]  /*5150*/  VOTEU.ALL UP1, P4 ;  /* 0x0000000000ff7886 */ /* 0x000fe20002020000 */
[----:B------:R-:W-:Y:S01]  /*5160*/  UMOV UR18, 0x0 ;  /* 0x0000000000127882 */ /* 0x000fe20000000000 */
[----:B------:R-:W-:Y:S01]  /*5170*/  UMOV UR19, 0x10000000 ;  /* 0x1000000000137882 */ /* 0x000fe20000000000 */
[----:B------:R-:W-:Y:S01]  /*5180*/  @!P4 R2UR UR9, R3 ;  /* 0x000000000309c2ca */ /* 0x000fe200000e0000 */
[----:B------:R-:W-:Y:S01]  /*5190*/  @!P4 IMAD.X R0, RZ, RZ, R31, P0 ;  /* 0x000000ffff00c224 */ /* 0x000fe200000e061f */
[----:B------:R-:W-:Y:S01]  /*51a0*/  @!UP1 UIADD3 UR10, UPT, UPT, UR34, 0x60, URZ ;  /* 0x00000060220a9890 */ /* 0x000fe2000fffe0ff */
[----:B------:R-:W-:Y:S01]  /*51b0*/  ISETP.NE.AND P0, PT, R28, 0x2, PT ;  /* 0x000000021c00780c */ /* 0x000fe20003f05270 */
[----:B------:R-:W-:Y:S01]  /*51c0*/  UMOV UR11, UR35 ;  /* 0x00000023000b7c82 */ /* 0x000fe20008000000 */
[----:B------:R-:W-:Y:S01]  /*51d0*/  UMOV UR12, UR36 ;  /* 0x00000024000c7c82 */ /* 0x000fe20008000000 */
[----:B------:R-:W-:Y:S01]  /*51e0*/  @!P4 R2UR UR8, R0 ;  /* 0x000000000008c2ca */ /* 0x000fe200000e0000 */
[----:B------:R-:W-:Y:S01]  /*51f0*/  IMAD.IADD R114, R8, 0x1, R109 ;  /* 0x0000000108727824 */ /* 0x000fe200078e026d */
[----:B------:R-:W-:Y:S01]  /*5200*/  @P3 R2UR UR36, R26 ;  /* 0x000000001a2432ca */ /* 0x000fe200000e0000 */
[----:B------:R-:W-:Y:S01]  /*5210*/  IMAD.IADD R113, R13, 0x1, R108 ;  /* 0x000000010d717824 */ /* 0x000fe200078e026c */
[----:B------:R-:W-:Y:S02]  /*5220*/  SEL R0, RZ, 0x1, P0 ;  /* 0x00000001ff007807 */ /* 0x000fe40000000000 */
[----:B------:R-:W-:Y:S01]  /*5230*/  LOP3.LUT R29, R29, 0x1, RZ, 0x3c, !PT ;  /* 0x000000011d1d7812 */ /* 0x000fe200078e3cff */
[----:B------:R-:W-:Y:S01]  /*5240*/  IMAD.U32 R10, RZ, RZ, UR9 ;  /* 0x00000009ff0a7e24 */ /* 0x000fe2000f8e00ff */
[----:B------:R-:W-:Y:S01]  /*5250*/  @!UP1 UIADD3 UR9, UPT, UPT, UR7, 0x98, URZ ;  /* 0x0000009807099890 */ /* 0x000fe2000fffe0ff */
[----:B------:R-:W-:Y:S02]  /*5260*/  LOP3.LUT R27, R27, R0, RZ, 0x3c, !PT ;  /* 0x000000001b1b7212 */ /* 0x000fe400078e3cff */
[----:B------:R-:W-:Y:S02]  /*5270*/  SEL R28, R28, RZ, P0 ;  /* 0x000000ff1c1c7207 */ /* 0x000fe40000000000 */
[----:B------:R-:W-:Y:S01]  /*5280*/  IMAD.U32 R11, RZ, RZ, UR8 ;  /* 0x00000008ff0b7e24 */ /* 0x000fe2000f8e00ff */
[----:B------:R-:W-:Y:S01]  /*5290*/  @!P4 R2UR UR14, R10 ;  /* 0x000000000a0ec2ca */ /* 0x000fe200000e0000 */
[----:B------:R-:W-:Y:S01]  /*52a0*/  @!UP1 UIADD3 UR8, UPT, UPT, UR7, 0x6200, URZ ;  /* 0x0000620007089890 */ /* 0x000fe2000fffe0ff */
[----:B------:R-:W-:Y:S02]  /*52b0*/  VOTEU.ALL UP1, P4 ;  /* 0x0000000000ff7886 */ /* 0x000fe40002020000 */
[----:B------:R-:W-:Y:S11]  /*52c0*/  @!P4 R2UR UR15, R11 ;  /* 0x000000000b0fc2ca */ /* 0x000ff600000e0000 */
[----:B------:R-:W-:Y:S02]  /*52d0*/  @!UPT UIADD3 URZ, UPT, UPT, URZ, URZ, URZ ;  /* 0x000000fffffff290 */ /* 0x000fe4000fffe0ff */
[----:B------:R2:W-:Y:S01]  /*52e0*/  @!UP1 UTMALDG.3D [UR8], [UR14], desc[UR18] ;  /* 0x000012080e0095b4 */ /* 0x0005e20008011000 */
[----:B------:R2:W-:Y:S01]  /*52f0*/  @!P4 SYNCS.ARRIVE.TRANS64.RED.A0TR RZ, [UR7+0x98], R25 ;  /* 0x00009819ffffc9a7 */ /* 0x0005e20008300407 */
[----:B------:R-:W-:Y:S01]  /*5300*/  UPLOP3.LUT UP1, UPT, UPT, UPT, UPT, 0x80, 0x8 ;  /* 0x000000000008789c */ /* 0x000fe20003f2f070 */
[----:B------:R-:W-:Y:S01]  /*5310*/  SYNCS.ARRIVE.TRANS64.RED.A1T0 RZ, [UR13], RZ ;  /* 0x000000ffffff79a7 */ /* 0x000fe2000810040d */
[----:B------:R-:W-:Y:S09]  /*5320*/  @P3 BRA `(.L_x_100) ;  /* 0xfffffff000943947 */ /* 0x000ff2000383ffff */
[----:B------:R-:W-:-:S04]  /*5330*/  SHF.L.U32 R3, R29, 0x1f, RZ ;  /* 0x0000001f1d037819 */ /* 0x000fc800000006ff */
[----:B------:R-:W1:Y:S02]  /*5340*/  SYNCS.PHASECHK.TRANS64.TRYWAIT P0, [UR7+0xa0], R3 ;  /* 0x0000a003ff0075a7 */ /* 0x000e640008001107 */
[----:B-1----:R-:W-:Y:S05]  /*5350*/  @!P0 BRA `(.L_x_101) ;  /* 0x0000005c00e88947 */ /* 0x002fea0003800000 */
.L_x_186:
[----:B------:R-:W4:Y:S02]  /*5360*/  SYNCS.PHASECHK.TRANS64.TRYWAIT P0, [UR7+0xa8], R3 ;  /* 0x0000a803ff0075a7 */ /* 0x000f240008001107 */
[----:B----4-:R-:W-:Y:S05]  /*5370*/  @!P0 BRA `(.L_x_102) ;  /* 0x0000005c00f88947 */ /* 0x010fea0003800000 */
.L_x_188:
[----:B------:R-:W4:Y:S02]  /*5380*/  SYNCS.PHASECHK.TRANS64.TRYWAIT P0, [UR7+0xb0], R3 ;  /* 0x0000b003ff0075a7 */ /* 0x000f240008001107 */
[----:B----4-:R-:W-:Y:S05]  /*5390*/  @!P0 BRA `(.L_x_103) ;  /* 0x0000006000088947 */ /* 0x010fea0003800000 */
.L_x_190:
[----:B-1----:R-:W-:-:S07]  /*53a0*/  MOV R0, UR7 ;  /* 0x0000000700007c02 */ /* 0x002fce0008000f00 */
.L_x_104:
[----:B-1----:R-:W-:-:S04]  /*53b0*/  SHF.L.U32 R3, R29, 0x1f, RZ ;  /* 0x0000001f1d037819 */ /* 0x002fc800000006ff */
[----:B------:R1:W4:Y:S03]  /*53c0*/  SYNCS.PHASECHK.TRANS64.TRYWAIT P0, [R0+URZ+0xb8], R3 ;  /* 0x0000b803000075a7 */ /* 0x00032600080011ff */
[----:B----4-:R-:W-:Y:S05]  /*53d0*/  @!P0 NANOSLEEP.SYNCS 0x989680 ;  /* 0x009896800000895d */ /* 0x010fea0003900000 */
[----:B------:R-:W4:Y:S02]  /*53e0*/  @!P0 SYNCS.PHASECHK.TRANS64 P0, [R0+URZ+0xb8], R3 ;  /* 0x0000b803000085a7 */ /* 0x000f2400080010ff */
[----:B--2-4-:R-:W-:Y:S05]  /*53f0*/  @P0 EXIT ;  /* 0x000000000000094d */ /* 0x014fea0003800000 */
[----:B------:R-:W-:Y:S05]  /*5400*/  BRA `(.L_x_104) ;  /* 0xfffffffc00e87947 */ /* 0x000fea000383ffff */
.L_x_89:
[----:B------:R-:W-:-:S06]  /*5410*/  UISETP.GE.AND UP1, UPT, UR10, 0x4, UPT ;  /* 0x000000040a00788c */ /* 0x000fcc000bf26270 */
[----:B------:R-:W-:-:S13]  /*5420*/  PLOP3.LUT P0, PT, PT, PT, UP1, 0x80, 0x8 ;  /* 0x000000000008781c */ /* 0x000fda0003f0f018 */
[----:B------:R-:W-:Y:S05]  /*5430*/  @!P0 EXIT ;  /* 0x000000000000894d */ /* 0x000fea0003800000 */
[----:B------:R-:W-:Y:S01]  /*5440*/  BAR.SYNC.DEFER_BLOCKING 0x6, 0xa0 ;  /* 0x0182800000007b1d */ /* 0x000fe20000010000 */
[C---:B------:R-:W-:Y:S01]  /*5450*/  IMAD.SHL.U32 R5, R131.reuse, 0x20, RZ ;  /* 0x0000002083057824 */ /* 0x040fe200078e00ff */
[C---:B------:R-:W-:Y:S01]  /*5460*/  LOP3.LUT R133, R131.reuse, 0x60, RZ, 0xc0, !PT ;  /* 0x0000006083857812 */ /* 0x040fe200078ec0ff */
[C---:B------:R-:W-:Y:S01]  /*5470*/  IMAD.SHL.U32 R130, R131.reuse, 0x4, RZ ;  /* 0x0000000483827824 */ /* 0x040fe200078e00ff */
[C---:B------:R-:W-:Y:S01]  /*5480*/  LOP3.LUT R132, R131.reuse, 0x2, RZ, 0xc0, !PT ;  /* 0x0000000283847812 */ /* 0x040fe200078ec0ff */
[----:B------:R-:W-:Y:S01]  /*5490*/  IMAD.U32 R70, R131, 0x10000, RZ ;  /* 0x0001000083467824 */ /* 0x000fe200078e00ff */
[----:B------:R-:W-:Y:S02]  /*54a0*/  UMOV UR41, 0x400 ;  /* 0x0000040000297882 */ /* 0x000fe40000000000 */
[----:B------:R-:W1:Y:S01]  /*54b0*/  LDC R117, c[0x0][0x370] ;  /* 0x0000dc00ff757b82 */ /* 0x000e620000000800 */
[----:B------:R-:W-:Y:S01]  /*54c0*/  ULEA UR41, UR37, UR41, 0x18 ;  /* 0x0000002925297291 */ /* 0x000fe2000f8ec0ff */
[----:B------:R-:W-:Y:S01]  /*54d0*/  LOP3.LUT R7, R5, 0xc0, RZ, 0xc0, !PT ;  /* 0x000000c005077812 */ /* 0x000fe200078ec0ff */
[----:B------:R-:W-:Y:S01]  /*54e0*/  IMAD.MOV.U32 R67, RZ, RZ, RZ ;  /* 0x000000ffff437224 */ /* 0x000fe200078e00ff */
[----:B------:R-:W-:Y:S01]  /*54f0*/  LOP3.LUT R70, R70, 0x600000, RZ, 0xc0, !PT ;  /* 0x0060000046467812 */ /* 0x000fe200078ec0ff */
[----:B------:R-:W-:Y:S01]  /*5500*/  UIADD3 UR40, UPT, UPT, UR41, 0x200, URZ ;  /* 0x0000020029287890 */ /* 0x000fe2000fffe0ff */
[----:B------:R-:W-:Y:S01]  /*5510*/  LOP3.LUT R130, R7, 0x18, R130, 0xf8, !PT ;  /* 0x0000001807827812 */ /* 0x000fe200078ef882 */
[----:B------:R-:W-:Y:S01]  /*5520*/  IMAD.MOV.U32 R128, RZ, RZ, RZ ;  /* 0x000000ffff807224 */ /* 0x000fe200078e00ff */
[----:B------:R-:W2:Y:S01]  /*5530*/  LDC R118, c[0x0][0x374] ;  /* 0x0000dd00ff767b82 */ /* 0x000ea20000000800 */
[----:B------:R-:W-:Y:S01]  /*5540*/  LOP3.LUT R131, R131, 0x4, RZ, 0xc0, !PT ;  /* 0x0000000483837812 */ /* 0x000fe200078ec0ff */
[----:B------:R-:W-:Y:S01]  /*5550*/  IMAD.MOV.U32 R115, RZ, RZ, RZ ;  /* 0x000000ffff737224 */ /* 0x000fe200078e00ff */
[----:B------:R-:W-:-:S02]  /*5560*/  LOP3.LUT R130, R130, 0xf20, R5, 0xf8, !PT ;  /* 0x00000f2082827812 */ /* 0x000fc400078ef805 */
[----:B------:R-:W-:Y:S02]  /*5570*/  CS2R R126, SRZ ;  /* 0x00000000007e7805 */ /* 0x000fe4000001ff00 */
[----:B------:R-:W-:Y:S01]  /*5580*/  IADD3 R129, PT, PT, -R131, 0x2, RZ ;  /* 0x0000000283817810 */ /* 0x000fe20007ffe1ff */
[----:B------:R-:W3:Y:S01]  /*5590*/  LDCU.64 UR46, c[0x0][0x348] ;  /* 0x00006900ff2e77ac */ /* 0x000ee20008000a00 */
[----:B------:R-:W-:Y:S01]  /*55a0*/  LEA R130, R130, UR40, 0x1 ;  /* 0x0000002882827c11 */ /* 0x000fe2000f8e08ff */
[----:B------:R-:W4:Y:S01]  /*55b0*/  LDS R3, [UR41+0x180] ;  /* 0x00018029ff037984 */ /* 0x000f220008000800 */
[----:B------:R-:W-:Y:S01]  /*55c0*/  UMOV UR44, 0x1 ;  /* 0x00000001002c7882 */ /* 0x000fe20000000000 */
[----:B------:R-:W-:Y:S01]  /*55d0*/  UMOV UR43, URZ ;  /* 0x000000ff002b7c82 */ /* 0x000fe20008000000 */
[----:B------:R-:W-:Y:S01]  /*55e0*/  UMOV UR42, URZ ;  /* 0x000000ff002a7c82 */ /* 0x000fe20008000000 */
[----:B-1234-:R-:W-:-:S07]  /*55f0*/  IMAD.IADD R70, R3, 0x1, R70 ;  /* 0x0000000103467824 */ /* 0x01efce00078e0246 */
.L_x_132:
[----:B------:R-:W-:Y:S02]  /*5600*/  LEA R0, R115, UR41, 0x3 ;  /* 0x0000002973007c11 */ /* 0x000fe4000f8e18ff */
[----:B------:R-:W-:Y:S02]  /*5610*/  SHF.L.U32 R3, R127, 0x1f, RZ ;  /* 0x0000001f7f037819 */ /* 0x000fe400000006ff */
[----:B------:R-:W-:Y:S02]  /*5620*/  LEA R104, R115, UR41, 0x4 ;  /* 0x0000002973687c11 */ /* 0x000fe4000f8e20ff */
[----:B-1----:R-:W1:Y:S02]  /*5630*/  SYNCS.PHASECHK.TRANS64.TRYWAIT P0, [R0+URZ+0xd0], R3 ;  /* 0x0000d003000075a7 */ /* 0x002e6400080011ff */
[----:B-1----:R-:W-:Y:S05]  /*5640*/  @!P0 BRA `(.L_x_105) ;  /* 0x0000005c00748947 */ /* 0x002fea0003800000 */
.L_x_191:
        /* <DEDUP_REMOVED lines=11> */
[----:B--2---:R-:W-:-:S04]  /*5700*/  LOP3.LUT P3, RZ, R106, 0x1, RZ, 0xc0, !PT ;  /* 0x000000016aff7812 */ /* 0x004fc8000786c0ff */
[----:B------:R-:W-:-:S09]  /*5710*/  P2R R136, PR, RZ, 0x8 ;  /* 0x00000008ff887803 */ /* 0x000fd20000000000 */
[----:B------:R-:W-:Y:S02]  /*5720*/  @P3 MOV R123, R104 ;  /* 0x00000068007b3202 */ /* 0x000fe40000000f00 */
[----:B------:R-:W-:Y:S01]  /*5730*/  @P3 LOP3.LUT R124, R105, 0xffff, RZ, 0xc0, !PT ;  /* 0x0000ffff697c3812 */ /* 0x000fe200078ec0ff */
[----:B-1----:R-:W-:Y:S06]  /*5740*/  @!P0 BRA `(.L_x_106) ;  /* 0x0000000000b88947 */ /* 0x002fec0003800000 */
[----:B------:R-:W1:Y:S01]  /*5750*/  LDC.64 R4, c[0x0][0xb18] ;  /* 0x0002c600ff047b82 */ /* 0x000e620000000a00 */
[----:B------:R-:W-:-:S07]  /*5760*/  ISETP.NE.AND P0, PT, R66, 0x1, PT ;  /* 0x000000014200780c */ /* 0x000fce0003f05270 */
[----:B------:R-:W2:Y:S08]  /*5770*/  LDC.64 R6, c[0x0][0xb10] ;  /* 0x0002c400ff067b82 */ /* 0x000eb00000000a00 */
[----:B------:R-:W3:Y:S08]  /*5780*/  LDC R0, c[0x0][0xb20] ;  /* 0x0002c800ff007b82 */ /* 0x000ef00000000800 */
[----:B------:R-:W4:Y:S01]  /*5790*/  LDC R8, c[0x0][0xb0c] ;  /* 0x0002c300ff087b82 */ /* 0x000f220000000800 */
[----:B-1----:R-:W-:Y:S01]  /*57a0*/  IMAD.HI.U32 R9, R118, R5, RZ ;  /* 0x0000000576097227 */ /* 0x002fe200078e00ff */
[----:B------:R-:W-:-:S03]  /*57b0*/  ISETP.NE.AND P1, PT, R4, 0x1, PT ;  /* 0x000000010400780c */ /* 0x000fc60003f25270 */
[----:B------:R-:W-:-:S03]  /*57c0*/  IMAD.HI.U32 R5, R124, R5, RZ ;  /* 0x000000057c057227 */ /* 0x000fc600078e00ff */
[----:B------:R-:W1:Y:S01]  /*57d0*/  LDC.64 R2, c[0x0][0xb28] ;  /* 0x0002ca00ff027b82 */ /* 0x000e620000000a00 */
[----:B--2---:R-:W-:-:S04]  /*57e0*/  IMAD.HI.U32 R10, R117, R6, RZ ;  /* 0x00000006750a7227 */ /* 0x004fc800078e00ff */
[----:B------:R-:W-:Y:S01]  /*57f0*/  IMAD.HI.U32 R12, R123, R6, RZ ;  /* 0x000000067b0c7227 */ /* 0x000fe200078e00ff */
[----:B------:R-:W-:Y:S02]  /*5800*/  SHF.R.U32.HI R10, RZ, R7, R10 ;  /* 0x00000007ff0a7219 */ /* 0x000fe4000001160a */
[-C--:B---3--:R-:W-:Y:S02]  /*5810*/  SHF.R.U32.HI R9, RZ, R0.reuse, R9 ;  /* 0x00000000ff097219 */ /* 0x088fe40000011609 */
[----:B------:R-:W-:Y:S02]  /*5820*/  SHF.R.U32.HI R5, RZ, R0, R5 ;  /* 0x00000000ff057219 */ /* 0x000fe40000011605 */
[----:B------:R-:W-:Y:S02]  /*5830*/  SEL R9, R118, R9, !P1 ;  /* 0x0000000976097207 */ /* 0x000fe40004800000 */
[----:B------:R-:W-:Y:S02]  /*5840*/  SHF.R.U32.HI R12, RZ, R7, R12 ;  /* 0x00000007ff0c7219 */ /* 0x000fe4000001160c */
[----:B----4-:R-:W-:-:S02]  /*5850*/  ISETP.NE.AND P2, PT, R8, 0x1, PT ;  /* 0x000000010800780c */ /* 0x010fc40003f45270 */
[----:B------:R-:W-:Y:S02]  /*5860*/  SEL R5, R124, R5, !P1 ;  /* 0x000000057c057207 */ /* 0x000fe40004800000 */
[----:B------:R-:W-:Y:S02]  /*5870*/  SEL R11, R117, R10, !P2 ;  /* 0x0000000a750b7207 */ /* 0x000fe40005000000 */
[----:B------:R-:W-:Y:S01]  /*5880*/  SEL R7, R123, R12, !P2 ;  /* 0x0000000c7b077207 */ /* 0x000fe20005000000 */
[----:B-1----:R-:W-:-:S04]  /*5890*/  IMAD.HI.U32 R10, R9, R2, RZ ;  /* 0x00000002090a7227 */ /* 0x002fc800078e00ff */
        /* <DEDUP_REMOVED lines=25> */
.L_x_106:
[----:B------:R-:W1:Y:S02]  /*5a30*/  LDCU UR4, c[0x0][0xb30] ;  /* 0x00016600ff0477ac */ /* 0x000e640008000800 */
[----:B-1----:R-:W-:-:S09]  /*5a40*/  UISETP.NE.AND UP0, UPT, UR4, 0x1, UPT ;  /* 0x000000010400788c */ /* 0x002fd2000bf05270 */
[----:B------:R-:W-:Y:S05]  /*5a50*/  BRA.U UP0, `(.L_x_107) ;  /* 0x0000000100407547 */ /* 0x000fea000b800000 */
[----:B------:R-:W1:Y:S08]  /*5a60*/  LDC.64 R2, c[0x0][0xb18] ;  /* 0x0002c600ff027b82 */ /* 0x000e700000000a00 */
[----:B------:R-:W2:Y:S08]  /*5a70*/  LDC.64 R4, c[0x0][0xb10] ;  /* 0x0002c400ff047b82 */ /* 0x000eb00000000a00 */
[----:B------:R-:W3:Y:S08]  /*5a80*/  LDC R0, c[0x0][0xb20] ;  /* 0x0002c800ff007b82 */ /* 0x000ef00000000800 */
[----:B------:R-:W4:Y:S01]  /*5a90*/  LDC R6, c[0x0][0xb0c] ;  /* 0x0002c300ff067b82 */ /* 0x000f220000000800 */
[----:B-1----:R-:W-:Y:S01]  /*5aa0*/  IMAD.HI.U32 R3, R124, R3, RZ ;  /* 0x000000037c037227 */ /* 0x002fe200078e00ff */
[----:B------:R-:W-:-:S03]  /*5ab0*/  ISETP.NE.AND P0, PT, R2, 0x1, PT ;  /* 0x000000010200780c */ /* 0x000fc60003f05270 */
[----:B--2---:R-:W-:-:S05]  /*5ac0*/  IMAD.HI.U32 R4, R123, R4, RZ ;  /* 0x000000047b047227 */ /* 0x004fca00078e00ff */
[----:B------:R-:W-:Y:S02]  /*5ad0*/  SHF.R.U32.HI R4, RZ, R5, R4 ;  /* 0x00000005ff047219 */ /* 0x000fe40000011604 */
        /* <DEDUP_REMOVED lines=8> */
.L_x_107:
[----:B------:R-:W-:Y:S01]  /*5b60*/  ULOP3.LUT UP0, URZ, UR40, 0x1b0, URZ, 0xc0, !UPT ;  /* 0x000001b028ff7892 */ /* 0x000fe2000f80c0ff */
[----:B------:R-:W-:Y:S02]  /*5b70*/  IADD3 R115, PT, PT, R115, 0x1, RZ ;  /* 0x0000000173737810 */ /* 0x000fe40007ffe0ff */
[----:B------:R-:W-:-:S06]  /*5b80*/  @P3 SHF.R.U32.HI R125, RZ, 0x10, R105 ;  /* 0x00000010ff7d3819 */ /* 0x000fcc0000011669 */
[----:B------:R-:W-:Y:S05]  /*5b90*/  BRA.U !UP0, `(.L_x_108) ;  /* 0x00000001087c7547 */ /* 0x000fea000b800000 */
[----:B------:R-:W-:Y:S01]  /*5ba0*/  MOV R2, 0x0 ;  /* 0x0000000000027802 */ /* 0x000fe20000000f00 */
[----:B------:R-:W1:Y:S01]  /*5bb0*/  LDCU.64 UR8, c[0x4][0x80] ;  /* 0x01001000ff0877ac */ /* 0x000e620008000a00 */
[----:B------:R-:W-:Y:S02]  /*5bc0*/  HFMA2 R12, -RZ, RZ, 0, 5.9604644775390625e-08 ;  /* 0x00000001ff0c7431 */ /* 0x000fe400000001ff */
[----:B------:R-:W-:Y:S01]  /*5bd0*/  IMAD.MOV.U32 R8, RZ, RZ, 0x70 ;  /* 0x00000070ff087424 */ /* 0x000fe200078e00ff */
[----:B------:R2:W3:Y:S01]  /*5be0*/  LDC.64 R14, c[0x4][R2] ;  /* 0x01000000020e7b82 */ /* 0x0004e20000000a00 */
[----:B------:R-:W4:Y:S01]  /*5bf0*/  LDCU.64 UR6, c[0x4][0x88] ;  /* 0x01001100ff0677ac */ /* 0x000f220008000a00 */
[----:B------:R-:W-:Y:S01]  /*5c00*/  IMAD.MOV.U32 R13, RZ, RZ, RZ ;  /* 0x000000ffff0d7224 */ /* 0x000fe200078e00ff */
[----:B------:R-:W2:Y:S01]  /*5c10*/  LDCU.64 UR4, c[0x4][0x8] ;  /* 0x01000100ff0477ac */ /* 0x000ea20008000a00 */
[----:B-1----:R-:W-:Y:S01]  /*5c20*/  IMAD.U32 R4, RZ, RZ, UR8 ;  /* 0x00000008ff047e24 */ /* 0x002fe2000f8e00ff */
[----:B------:R-:W-:Y:S01]  /*5c30*/  MOV R5, UR9 ;  /* 0x0000000900057c02 */ /* 0x000fe20008000f00 */
[----:B----4-:R-:W-:Y:S01]  /*5c40*/  IMAD.U32 R6, RZ, RZ, UR6 ;  /* 0x00000006ff067e24 */ /* 0x010fe2000f8e00ff */
[----:B------:R-:W-:Y:S01]  /*5c50*/  MOV R7, UR7 ;  /* 0x0000000700077c02 */ /* 0x000fe20008000f00 */
[----:B--2---:R-:W-:Y:S01]  /*5c60*/  IMAD.U32 R10, RZ, RZ, UR4 ;  /* 0x00000004ff0a7e24 */ /* 0x004fe2000f8e00ff */
[----:B------:R-:W-:-:S02]  /*5c70*/  MOV R11, UR5 ;  /* 0x00000005000b7c02 */ /* 0x000fc40008000f00 */
[----:B------:R-:W-:-:S07]  /*5c80*/  LEPC R20, `(.L_x_109) ;  /* 0x000000001014794e */ /* 0x000fce0000000000 */
[----:B---3-5:R-:W-:Y:S05]  /*5c90*/  CALL.ABS.NOINC R14 ;  /* 0x000000000e007343 */ /* 0x028fea0003c00000 */
.L_x_109:
[----:B------:R-:W1:Y:S01]  /*5ca0*/  LDC.64 R2, c[0x4][R2] ;  /* 0x0100000002027b82 */ /* 0x000e620000000a00 */
[----:B------:R-:W2:Y:S01]  /*5cb0*/  LDCU.64 UR8, c[0x4][0x80] ;  /* 0x01001000ff0877ac */ /* 0x000ea20008000a00 */
[----:B------:R-:W-:Y:S02]  /*5cc0*/  HFMA2 R12, -RZ, RZ, 0, 5.9604644775390625e-08 ;  /* 0x00000001ff0c7431 */ /* 0x000fe400000001ff */
[----:B------:R-:W-:Y:S01]  /*5cd0*/  IMAD.MOV.U32 R8, RZ, RZ, 0x70 ;  /* 0x00000070ff087424 */ /* 0x000fe200078e00ff */
[----:B------:R-:W3:Y:S01]  /*5ce0*/  LDCU.64 UR6, c[0x4][0x88] ;  /* 0x01001100ff0677ac */ /* 0x000ee20008000a00 */
[----:B------:R-:W-:Y:S01]  /*5cf0*/  IMAD.MOV.U32 R13, RZ, RZ, RZ ;  /* 0x000000ffff0d7224 */ /* 0x000fe200078e00ff */
[----:B------:R-:W4:Y:S01]  /*5d00*/  LDCU.64 UR4, c[0x4][0x8] ;  /* 0x01000100ff0477ac */ /* 0x000f220008000a00 */
[----:B--2---:R-:W-:Y:S02]  /*5d10*/  MOV R4, UR8 ;  /* 0x0000000800047c02 */ /* 0x004fe40008000f00 */
[----:B------:R-:W-:Y:S01]  /*5d20*/  MOV R5, UR9 ;  /* 0x0000000900057c02 */ /* 0x000fe20008000f00 */
[----:B---3--:R-:W-:Y:S01]  /*5d30*/  IMAD.U32 R6, RZ, RZ, UR6 ;  /* 0x00000006ff067e24 */ /* 0x008fe2000f8e00ff */
[----:B------:R-:W-:Y:S01]  /*5d40*/  MOV R7, UR7 ;  /* 0x0000000700077c02 */ /* 0x000fe20008000f00 */
[----:B----4-:R-:W-:Y:S01]  /*5d50*/  IMAD.U32 R10, RZ, RZ, UR4 ;  /* 0x00000004ff0a7e24 */ /* 0x010fe2000f8e00ff */
[----:B------:R-:W-:-:S02]  /*5d60*/  MOV R11, UR5 ;  /* 0x00000005000b7c02 */ /* 0x000fc40008000f00 */
[----:B------:R-:W-:-:S07]  /*5d70*/  LEPC R20, `(.L_x_108) ;  /* 0x000000001014794e */ /* 0x000fce0000000000 */
[----:B-1----:R-:W-:Y:S05]  /*5d80*/  CALL.ABS.NOINC R2 ;  /* 0x0000000002007343 */ /* 0x002fea0003c00000 */
.L_x_108:
[----:B------:R-:W1:Y:S01]  /*5d90*/  LDC.64 R2, c[0x0][0x890] ;  /* 0x00022400ff027b82 */ /* 0x000e620000000a00 */
[----:B------:R-:W-:-:S06]  /*5da0*/  ULOP3.LUT UR4, UR44, 0x1, URZ, 0x3c, !UPT ;  /* 0x000000012c047892 */ /* 0x000fcc000f8e3cff */
[----:B------:R-:W-:Y:S01]  /*5db0*/  IMAD.U32 R122, RZ, RZ, UR4 ;  /* 0x00000004ff7a7e24 */ /* 0x000fe2000f8e00ff */
[----:B-1----:R-:W-:-:S04]  /*5dc0*/  ISETP.NE.U32.AND P4, PT, R2, RZ, PT ;  /* 0x000000ff0200720c */ /* 0x002fc80003f85070 */
[----:B------:R-:W-:-:S13]  /*5dd0*/  ISETP.NE.AND.EX P4, PT, R3, RZ, PT, P4 ;  /* 0x000000ff0300720c */ /* 0x000fda0003f85340 */
[----:B------:R-:W-:Y:S05]  /*5de0*/  @!P4 BRA `(.L_x_110) ;  /* 0x000000000034c947 */ /* 0x000fea0003800000 */
[----:B------:R-:W1:Y:S02]  /*5df0*/  LDCU.64 UR4, c[0x0][0x888] ;  /* 0x00011100ff0477ac */ /* 0x000e640008000a00 */
[----:B-1----:R-:W-:-:S04]  /*5e00*/  UISETP.NE.U32.AND UP0, UPT, UR4, URZ, UPT ;  /* 0x000000ff0400728c */ /* 0x002fc8000bf05070 */
[----:B------:R-:W-:-:S09]  /*5e10*/  UISETP.NE.AND.EX UP0, UPT, UR5, URZ, UPT, UP0 ;  /* 0x000000ff0500728c */ /* 0x000fd2000bf05300 */
[----:B------:R-:W-:Y:S05]  /*5e20*/  BRA.U !UP0, `(.L_x_111) ;  /* 0x0000000108187547 */ /* 0x000fea000b800000 */
[----:B------:R-:W1:Y:S01]  /*5e30*/  LDC.64 R4, c[0x0][0x888] ;  /* 0x00022200ff047b82 */ /* 0x000e620000000a00 */
[----:B------:R-:W-:-:S04]  /*5e40*/  IMAD R0, R2, UR36, RZ ;  /* 0x0000002402007c24 */ /* 0x000fc8000f8e02ff */
[----:B-1----:R-:W-:-:S05]  /*5e50*/  IMAD.WIDE R4, R0, 0x4, R4 ;  /* 0x0000000400047825 */ /* 0x002fca00078e0204 */
[----:B-----5:R1:W5:Y:S01]  /*5e60*/  LDG.E R83, desc[UR38][R4.64] ;  /* 0x0000002604537981 */ /* 0x020362000c1e1900 */
[----:B------:R-:W-:Y:S01]  /*5e70*/  MOV R110, 0x1 ;  /* 0x00000001006e7802 */ /* 0x000fe20000000f00 */
[----:B------:R-:W-:Y:S06]  /*5e80*/  BRA `(.L_x_110) ;  /* 0x00000000000c7947 */ /* 0x000fec0003800000 */
.L_x_111:
[----:B------:R-:W1:Y:S01]  /*5e90*/  LDCU UR4, c[0x0][0x880] ;  /* 0x00011000ff0477ac */ /* 0x000e620008000800 */
[----:B------:R-:W-:Y:S01]  /*5ea0*/  HFMA2 R110, -RZ, RZ, 0, 5.9604644775390625e-08 ;  /* 0x00000001ff6e7431 */ /* 0x000fe200000001ff */
[----:B-1---5:R-:W-:Y:S02]  /*5eb0*/  MOV R83, UR4 ;  /* 0x0000000400537c02 */ /* 0x022fe40008000f00 */
.L_x_110:
[----:B-1----:R-:W1:Y:S02]  /*5ec0*/  LDC.64 R4, c[0x0][0x8b0] ;  /* 0x00022c00ff047b82 */ /* 0x002e640000000a00 */
        /* <DEDUP_REMOVED lines=11> */
[----:B------:R-:W-:Y:S05]  /*5f80*/  BRA `(.L_x_112) ;  /* 0x0000000000087947 */ /* 0x000fea0003800000 */
.L_x_113:
[----:B------:R-:W1:Y:S02]  /*5f90*/  LDCU UR4, c[0x0][0x8a0] ;  /* 0x00011400ff0477ac */ /* 0x000e640008000800 */
[----:B-1---5:R-:W-:Y:S02]  /*5fa0*/  MOV R69, UR4 ;  /* 0x0000000400457c02 */ /* 0x022fe40008000f00 */
.L_x_112:
[----:B------:R-:W-:Y:S01]  /*5fb0*/  UISETP.NE.AND UP0, UPT, UR45, URZ, UPT ;  /* 0x000000ff2d00728c */ /* 0x000fe2000bf05270 */
[----:B------:R-:W-:-:S04]  /*5fc0*/  PLOP3.LUT P0, PT, PT, PT, PT, 0x8, 0x80 ;  /* 0x000000000080781c */ /* 0x000fc80003f0e170 */
[----:B------:R-:W-:-:S04]  /*5fd0*/  P2R R137, PR, RZ, 0x1 ;  /* 0x00000001ff897803 */ /* 0x000fc80000000000 */
[----:B------:R-:W-:Y:S05]  /*5fe0*/  BRA.U !UP0, `(.L_x_114) ;  /* 0x00000001083c7547 */ /* 0x000fea000b800000 */
[----:B------:R-:W-:-:S04]  /*5ff0*/  ISETP.NE.U32.AND P0, PT, R2, RZ, PT ;  /* 0x000000ff0200720c */ /* 0x000fc80003f05070 */
[----:B------:R-:W-:-:S13]  /*6000*/  ISETP.NE.AND.EX P0, PT, R3, RZ, PT, P0 ;  /* 0x000000ff0300720c */ /* 0x000fda0003f05300 */
[----:B-----5:R-:W-:-:S04]  /*6010*/  @!P0 FSETP.EQ.AND P1, PT, R83, RZ, PT ;  /* 0x000000ff5300820b */ /* 0x020fc80003f22000 */
[----:B------:R-:W-:Y:S01]  /*6020*/  P2R R137, PR, RZ, 0x2 ;  /* 0x00000002ff897803 */ /* 0x000fe20000000000 */
[----:B------:R-:W-:Y:S08]  /*6030*/  @!P0 BRA `(.L_x_114) ;  /* 0x0000000000288947 */ /* 0x000ff00003800000 */
[----:B------:R-:W2:Y:S01]  /*6040*/  LDCU.64 UR4, c[0x0][0x888] ;  /* 0x00011100ff0477ac */ /* 0x000ea20008000a00 */
[----:B------:R-:W-:Y:S02]  /*6050*/  LOP3.LUT P1, RZ, R110, 0xff, RZ, 0xc0, !PT ;  /* 0x000000ff6eff7812 */ /* 0x000fe4000782c0ff */
[----:B------:R-:W-:-:S04]  /*6060*/  FSETP.NEU.AND P0, PT, R83, RZ, PT ;  /* 0x000000ff5300720b */ /* 0x000fc80003f0d000 */
[----:B------:R-:W-:Y:S02]  /*6070*/  SEL R0, RZ, 0xffffffff, P0 ;  /* 0xffffffffff007807 */ /* 0x000fe40000000000 */
[----:B--2---:R-:W-:-:S04]  /*6080*/  ISETP.NE.U32.AND P2, PT, RZ, UR4, PT ;  /* 0x00000004ff007c0c */ /* 0x004fc8000bf45070 */
[----:B------:R-:W-:-:S04]  /*6090*/  ISETP.NE.AND.EX P2, PT, RZ, UR5, PT, P2 ;  /* 0x00000005ff007c0c */ /* 0x000fc8000bf45320 */
[----:B------:R-:W-:-:S04]  /*60a0*/  @!P1 SEL R0, RZ, 0xffffffff, P2 ;  /* 0xffffffffff009807 */ /* 0x000fc80001000000 */
[----:B------:R-:W-:-:S04]  /*60b0*/  LOP3.LUT R0, R0, 0x1, RZ, 0xc0, !PT ;  /* 0x0000000100007812 */ /* 0x000fc800078ec0ff */
[----:B------:R-:W-:-:S04]  /*60c0*/  ISETP.EQ.U32.AND P0, PT, R0, 0x1, PT ;  /* 0x000000010000780c */ /* 0x000fc80003f02070 */
[----:B------:R-:W-:-:S09]  /*60d0*/  P2R R137, PR, RZ, 0x1 ;  /* 0x00000001ff897803 */ /* 0x000fd20000000000 */
.L_x_114:
[----:B------:R-:W-:Y:S01]  /*60e0*/  ISETP.NE.AND P5, PT, R137, RZ, PT ;  /* 0x000000ff8900720c */ /* 0x000fe20003fa5270 */
[----:B------:R-:W-:Y:S01]  /*60f0*/  IMAD.MOV.U32 R121, RZ, RZ, 0x1 ;  /* 0x00000001ff797424 */ /* 0x000fe200078e00ff */
[----:B-1----:R-:W-:Y:S01]  /*6100*/  LEA R5, R67, UR41, 0x3 ;  /* 0x0000002943057c11 */ /* 0x002fe2000f8e18ff */
[----:B------:R-:W-:Y:S01]  /*6110*/  IMAD.SHL.U32 R114, R114, 0x80, RZ ;  /* 0x0000008072727824 */ /* 0x000fe200078e00ff */
[----:B------:R-:W-:Y:S01]  /*6120*/  SHF.L.U32 R2, R128, 0x1f, RZ ;  /* 0x0000001f80027819 */ /* 0x000fe200000006ff */
[----:B------:R-:W-:Y:S01]  /*6130*/  IMAD.SHL.U32 R113, R113, 0x80, RZ ;  /* 0x0000008071717824 */ /* 0x000fe200078e00ff */
[----:B-----5:R-:W-:Y:S01]  /*6140*/  FSETP.NEU.AND P3, PT, R83, RZ, PT ;  /* 0x000000ff5300720b */ /* 0x020fe20003f6d000 */
[----:B------:R-:W-:Y:S01]  /*6150*/  IMAD R68, R67, 0x80, R70 ;  /* 0x0000008043447824 */ /* 0x000fe200078e0246 */
[----:B------:R-:W-:Y:S01]  /*6160*/  CS2R R102, SRZ ;  /* 0x0000000000667805 */ /* 0x000fe2000001ff00 */
[----:B------:R-:W-:Y:S01]  /*6170*/  IMAD.MOV.U32 R65, RZ, RZ, RZ ;  /* 0x000000ffff417224 */ /* 0x000fe200078e00ff */
[----:B------:R-:W-:Y:S01]  /*6180*/  SEL R0, RZ, 0xffffffff, P3 ;  /* 0xffffffffff007807 */ /* 0x000fe20001800000 */
[----:B------:R-:W-:Y:S01]  /*6190*/  IMAD.U32 R120, RZ, RZ, UR42 ;  /* 0x0000002aff787e24 */ /* 0x000fe2000f8e00ff */
[----:B------:R-:W-:Y:S01]  /*61a0*/  CS2R R100, SRZ ;  /* 0x0000000000647805 */ /* 0x000fe2000001ff00 */
[----:B------:R-:W-:Y:S01]  /*61b0*/  VOTEU.ALL UP0, P5 ;  /* 0x0000000000ff7886 */ /* 0x000fe20002800000 */
[----:B------:R-:W-:Y:S01]  /*61c0*/  @!P5 SHF.L.U32 R4, R122, 0x1f, RZ ;  /* 0x0000001f7a04d819 */ /* 0x000fe200000006ff */
[----:B------:R-:W-:Y:S01]  /*61d0*/  IMAD.U32 R119, RZ, RZ, UR43 ;  /* 0x0000002bff777e24 */ /* 0x000fe2000f8e00ff */
[----:B------:R-:W-:-:S02]  /*61e0*/  CS2R R98, SRZ ;  /* 0x0000000000627805 */ /* 0x000fc4000001ff00 */
[----:B------:R-:W-:Y:S01]  /*61f0*/  CS2R R96, SRZ ;  /* 0x0000000000607805 */ /* 0x000fe2000001ff00 */
[----:B------:R-:W-:Y:S01]  /*6200*/  @!UP0 ULEA UR4, UR43, UR41, 0x3 ;  /* 0x000000292b048291 */ /* 0x000fe2000f8e18ff */
[----:B------:R-:W-:Y:S02]  /*6210*/  CS2R R94, SRZ ;  /* 0x00000000005e7805 */ /* 0x000fe4000001ff00 */
[----:B------:R-:W-:Y:S02]  /*6220*/  CS2R R92, SRZ ;  /* 0x00000000005c7805 */ /* 0x000fe4000001ff00 */
[----:B------:R-:W-:Y:S02]  /*6230*/  CS2R R90, SRZ ;  /* 0x00000000005a7805 */ /* 0x000fe4000001ff00 */
[----:B------:R-:W-:Y:S02]  /*6240*/  CS2R R88, SRZ ;  /* 0x0000000000587805 */ /* 0x000fe4000001ff00 */
[----:B------:R-:W1:Y:S02]  /*6250*/  @!P5 SYNCS.PHASECHK.TRANS64.TRYWAIT P1, [UR4+0x80], R4 ;  /* 0x00008004ff00d5a7 */ /* 0x000e640008021104 */
[----:B------:R-:W2:Y:S01]  /*6260*/  LDCU.64 UR4, c[0x0][0x888] ;  /* 0x00011100ff0477ac */ /* 0x000ea20008000a00 */
[----:B------:R-:W3:Y:S01]  /*6270*/  SYNCS.PHASECHK.TRANS64.TRYWAIT P0, [R5+URZ+0xf0], R2 ;  /* 0x0000f002050075a7 */ /* 0x000ee200080011ff */
[----:B--2---:R-:W-:-:S04]  /*6280*/  ISETP.NE.U32.AND P2, PT, RZ, UR4, PT ;  /* 0x00000004ff007c0c */ /* 0x004fc8000bf45070 */
[----:B------:R-:W-:-:S04]  /*6290*/  ISETP.NE.AND.EX P2, PT, RZ, UR5, PT, P2 ;  /* 0x00000005ff007c0c */ /* 0x000fc8000bf45320 */
[----:B------:R-:W-:Y:S02]  /*62a0*/  SEL R3, RZ, 0xffffffff, P2 ;  /* 0xffffffffff037807 */ /* 0x000fe40001000000 */
[----:B------:R-:W-:-:S04]  /*62b0*/  LOP3.LUT P2, R112, R110, 0xff, RZ, 0xc0, !PT ;  /* 0x000000ff6e707812 */ /* 0x000fc8000784c0ff */
[----:B------:R-:W-:-:S04]  /*62c0*/  @P4 SEL R0, R3, R0, !P2 ;  /* 0x0000000003004207 */ /* 0x000fc80005000000 */
[----:B------:R-:W-:-:S04]  /*62d0*/  LOP3.LUT R0, R0, 0x1, RZ, 0xc0, !PT ;  /* 0x0000000100007812 */ /* 0x000fc800078ec0ff */
[----:B------:R-:W-:-:S04]  /*62e0*/  ISETP.NE.U32.AND P2, PT, R0, 0x1, PT ;  /* 0x000000010000780c */ /* 0x000fc80003f45070 */
[----:B------:R-:W-:Y:S02]  /*62f0*/  P2R R135, PR, RZ, 0x4 ;  /* 0x00000004ff877803 */ /* 0x000fe40000000000 */
[----:B-1----:R-:W-:Y:S02]  /*6300*/  @!P5 SEL R121, RZ, 0x1, !P1 ;  /* 0x00000001ff79d807 */ /* 0x002fe40004800000 */
[----:B---3--:R-:W-:-:S07]  /*6310*/  SEL R116, RZ, 0x1, !P0 ;  /* 0x00000001ff747807 */ /* 0x008fce0004000000 */
.L_x_131:
[----:B------:R-:W-:Y:S01]  /*6320*/  ISETP.NE.AND P0, PT, R137, RZ, PT ;  /* 0x000000ff8900720c */ /* 0x000fe20003f05270 */
[----:B------:R-:W-:Y:S05]  /*6330*/  YIELD ;  /* 0x0000000000007946 */ /* 0x000fea0003800000 */
[----:B------:R-:W-:Y:S07]  /*6340*/  BSSY B1, `(.L_x_115) ;  /* 0x000001a000017945 */ /* 0x000fee0003800000 */
[----:B-1----:R-:W-:Y:S05]  /*6350*/  @P0 BRA `(.L_x_116) ;  /* 0x0000000000600947 */ /* 0x002fea0003800000 */
[----:B------:R-:W-:Y:S01]  /*6360*/  ISETP.NE.AND P1, PT, R135, RZ, PT ;  /* 0x000000ff8700720c */ /* 0x000fe20003f25270 */
[----:B------:R-:W-:Y:S01]  /*6370*/  BSSY B0, `(.L_x_117) ;  /* 0x000000b000007945 */ /* 0x000fe20003800000 */
[----:B------:R-:W-:Y:S11]  /*6380*/  ISETP.NE.AND P0, PT, R121, RZ, PT ;  /* 0x000000ff7900720c */ /* 0x000ff60003f05270 */
[----:B------:R-:W-:Y:S05]  /*6390*/  @P1 LEA R5, R119, R130, 0xd ;  /* 0x0000008277051211 */ /* 0x000fea00078e68ff */
[--C-:B------:R-:W-:Y:S02]  /*63a0*/  @P1 IMAD R6, R132, -0x10, R5.reuse ;  /* 0xfffffff084061824 */ /* 0x100fe400078e0205 */
[----:B------:R-:W-:Y:S03]  /*63b0*/  @P1 IMAD R4, R131, -0x10, R5 ;  /* 0xfffffff083041824 */ /* 0x000fe600078e0205 */
[----:B------:R-:W-:Y:S01]  /*63c0*/  @P1 LEA R2, R129, R6, 0x4 ;  /* 0x0000000681021211 */ /* 0x000fe200078e20ff */
[----:B------:R-:W-:Y:S06]  /*63d0*/  @P0 BRA `(.L_x_118) ;  /* 0x0000000000100947 */ /* 0x000fec0003800000 */
[----:B------:R-:W-:Y:S02]  /*63e0*/  LEA R3, R119, UR41, 0x3 ;  /* 0x0000002977037c11 */ /* 0x000fe4000f8e18ff */
[----:B------:R-:W-:Y:S04]  /*63f0*/  SHF.L.U32 R0, R122, 0x1f, RZ ;  /* 0x0000001f7a007819 */ /* 0x000fe800000006ff */
[----:B------:R-:W1:Y:S02]  /*6400*/  SYNCS.PHASECHK.TRANS64.TRYWAIT P0, [R3+URZ+0x80], R0 ;  /* 0x00008000030075a7 */ /* 0x000e6400080011ff */
[----:B-1----:R-:W-:Y:S05]  /*6410*/  @!P0 BRA `(.L_x_119) ;  /* 0x0000005000148947 */ /* 0x002fea0003800000 */
.L_x_118:
[----:B------:R-:W-:Y:S05]  /*6420*/  BSYNC B0 ;  /* 0x0000000000007941 */ /* 0x000fea0003800000 */
.L_x_117:
[----:B------:R-:W-:Y:S01]  /*6430*/  ISETP.NE.AND P0, PT, R135, RZ, PT ;  /* 0x000000ff8700720c */ /* 0x000fe20003f05270 */
[----:B------:R-:W-:Y:S11]  /*6440*/  VIADD R119, R119, 0x1 ;  /* 0x0000000177777836 */ /* 0x000ff60000000000 */
[----:B------:R-:W-:Y:S01]  /*6450*/  @!UPT UIADD3 URZ, UPT, UPT, URZ, URZ, URZ ;  /* 0x000000fffffff290 */ /* 0x000fe2000fffe0ff */
[----:B------:R2:W3:Y:S04]  /*6460*/  @P0 LDS.128 R88, [R5] ;  /* 0x0000000005580984 */ /* 0x0004e80000000c00 */
[----:B------:R2:W4:Y:S04]  /*6470*/  @P0 LDS.128 R96, [R4+0x20] ;  /* 0x0000200004600984 */ /* 0x0005280000000c00 */
[----:B------:R2:W2:Y:S04]  /*6480*/  @P0 LDS.128 R92, [R6+0x10] ;  /* 0x00001000065c0984 */ /* 0x0004a80000000c00 */
[----:B------:R2:W2:Y:S01]  /*6490*/  @P0 LDS.128 R100, [R2+0x10] ;  /* 0x0000100002640984 */ /* 0x0004a20000000c00 */
[C---:B------:R-:W-:Y:S04]  /*64a0*/  ISETP.NE.AND P0, PT, R119.reuse, 0x4, PT ;  /* 0x000000047700780c */ /* 0x040fe80003f05270 */
[----:B-1----:R-:W-:Y:S02]  /*64b0*/  SEL R3, RZ, 0x1, P0 ;  /* 0x00000001ff037807 */ /* 0x002fe40000000000 */
[----:B------:R-:W-:Y:S02]  /*64c0*/  SEL R119, R119, RZ, P0 ;  /* 0x000000ff77777207 */ /* 0x000fe40000000000 */
[----:B------:R-:W-:Y:S02]  /*64d0*/  LOP3.LUT R122, R122, R3, RZ, 0x3c, !PT ;  /* 0x000000037a7a7212 */ /* 0x000fe400078e3cff */
.L_x_116:
[----:B------:R-:W-:Y:S05]  /*64e0*/  BSYNC B1 ;  /* 0x0000000000017941 */ /* 0x000fea0003800000 */
.L_x_115:
[C---:B------:R-:W-:Y:S01]  /*64f0*/  LOP3.LUT P1, RZ, R65.reuse, R116, RZ, 0xfc, !PT ;  /* 0x0000007441ff7212 */ /* 0x040fe2000782fcff */
[----:B------:R-:W-:Y:S01]  /*6500*/  IMAD.SHL.U32 R63, R65, 0x20, RZ ;  /* 0x00000020413f7824 */ /* 0x000fe200078e00ff */
[----:B------:R-:W-:Y:S01]  /*6510*/  LEA R111, R67, UR41, 0x3 ;  /* 0x00000029436f7c11 */ /* 0x000fe2000f8e18ff */
[----:B------:R-:W-:Y:S02]  /*6520*/  BSSY B0, `(.L_x_120) ;  /* 0x0000009000007945 */ /* 0x000fe40003800000 */
[----:B------:R-:W-:Y:S05]  /*6530*/  IMAD.IADD R16, R68, 0x1, R63 ;  /* 0x0000000144107824 */ /* 0x000fea00078e023f */
[----:B------:R-:W-:Y:S04]  /*6540*/  SHF.R.U32.HI R3, RZ, 0x15, R16 ;  /* 0x00000015ff037819 */ /* 0x000fe80000011610 */
[----:B------:R-:W-:Y:S01]  /*6550*/  LOP3.LUT P0, RZ, R3, 0x3, R134, 0x48, !PT ;  /* 0x0000000303ff7812 */ /* 0x000fe20007804886 */
[----:B------:R-:W-:Y:S01]  /*6560*/  @!UPT UIADD3 URZ, UPT, UPT, URZ, URZ, URZ ;  /* 0x000000fffffff290 */ /* 0x000fe2000fffe0ff */
[----:B------:R-:W-:Y:S11]  /*6570*/  @P1 BRA `(.L_x_121) ;  /* 0x00000000000c1947 */ /* 0x000ff60003800000 */
[----:B------:R-:W-:Y:S04]  /*6580*/  SHF.L.U32 R0, R128, 0x1f, RZ ;  /* 0x0000001f80007819 */ /* 0x000fe800000006ff */
[----:B------:R-:W1:Y:S02]  /*6590*/  SYNCS.PHASECHK.TRANS64.TRYWAIT P1, [R111+URZ+0xf0], R0 ;  /* 0x0000f0006f0075a7 */ /* 0x000e6400080211ff */
[----:B-1----:R-:W-:Y:S05]  /*65a0*/  @!P1 BRA `(.L_x_122) ;  /* 0x0000004c00c49947 */ /* 0x002fea0003800000 */
.L_x_121:
[----:B------:R-:W-:Y:S05]  /*65b0*/  BSYNC B0 ;  /* 0x0000000000007941 */ /* 0x000fea0003800000 */
.L_x_120:
[----:B------:R-:W-:Y:S05]  /*65c0*/  @!P0 BRA `(.L_x_123) ;  /* 0x0000000000408947 */ /* 0x000fea0003800000 */
[----:B------:R-:W1:Y:S01]  /*65d0*/  LDCU.64 UR8, c[0x4][0x70] ;  /* 0x01000e00ff0877ac */ /* 0x000e620008000a00 */
[----:B------:R-:W-:Y:S01]  /*65e0*/  MOV R3, 0x0 ;  /* 0x0000000000037802 */ /* 0x000fe20000000f00 */
[----:B------:R-:W-:Y:S02]  /*65f0*/  HFMA2 R12, -RZ, RZ, 0, 5.9604644775390625e-08 ;  /* 0x00000001ff0c7431 */ /* 0x000fe400000001ff */
[----:B------:R-:W-:Y:S02]  /*6600*/  IMAD.MOV.U32 R8, RZ, RZ, 0x192 ;  /* 0x00000192ff087424 */ /* 0x000fe400078e00ff */
[----:B------:R-:W-:Y:S01]  /*6610*/  IMAD.MOV.U32 R13, RZ, RZ, RZ ;  /* 0x000000ffff0d7224 */ /* 0x000fe200078e00ff */
[----:B------:R-:W5:Y:S01]  /*6620*/  LDCU.64 UR6, c[0x4][0x78] ;  /* 0x01000f00ff0677ac */ /* 0x000f620008000a00 */
[----:B--2---:R-:W2:Y:S01]  /*6630*/  LDC.64 R2, c[0x4][R3] ;  /* 0x0100000003027b82 */ /* 0x004ea20000000a00 */
[----:B------:R-:W3:Y:S01]  /*6640*/  LDCU.64 UR4, c[0x4][0x10] ;  /* 0x01000200ff0477ac */ /* 0x000ee20008000a00 */
[----:B-1----:R-:W-:Y:S01]  /*6650*/  MOV R5, UR9 ;  /* 0x0000000900057c02 */ /* 0x002fe20008000f00 */
[----:B------:R-:W-:Y:S01]  /*6660*/  IMAD.U32 R4, RZ, RZ, UR8 ;  /* 0x00000008ff047e24 */ /* 0x000fe2000f8e00ff */
[----:B-----5:R-:W-:Y:S01]  /*6670*/  MOV R7, UR7 ;  /* 0x0000000700077c02 */ /* 0x020fe20008000f00 */
[----:B------:R-:W-:Y:S01]  /*6680*/  IMAD.U32 R6, RZ, RZ, UR6 ;  /* 0x00000006ff067e24 */ /* 0x000fe2000f8e00ff */
[----:B---3--:R-:W-:Y:S01]  /*6690*/  MOV R11, UR5 ;  /* 0x00000005000b7c02 */ /* 0x008fe20008000f00 */
[----:B------:R-:W-:Y:S02]  /*66a0*/  IMAD.U32 R10, RZ, RZ, UR4 ;  /* 0x00000004ff0a7e24 */ /* 0x000fe4000f8e00ff */
[----:B------:R-:W-:Y:S07]  /*66b0*/  LEPC R20, `(.L_x_123) ;  /* 0x000000001014794e */ /* 0x000fee0000000000 */
[----:B--2-4-:R-:W-:Y:S05]  /*66c0*/  CALL.ABS.NOINC R2 ;  /* 0x0000000002007343 */ /* 0x014fea0003c00000 */
.L_x_123:
[----:B------:R-:W-:Y:S01]  /*66d0*/  ISETP.NE.AND P3, PT, R65, 0x3, PT ;  /* 0x000000034100780c */ /* 0x000fe20003f65270 */
[----:B------:R-:W-:Y:S05]  /*66e0*/  WARPSYNC.ALL ;  /* 0x0000000000007948 */ /* 0x000fea0003800000 */
[----:B------:R-:W-:Y:S01]  /*66f0*/  R2UR UR4, R16 ;  /* 0x00000000100472ca */ /* 0x000fe200000e0000 */
[--C-:B---3--:R-:W-:Y:S01]  /*6700*/  HADD2.F32 R82, -RZ, R88.reuse.H0_H0 ;  /* 0x20000058ff527230 */ /* 0x108fe20000004100 */
[----:B------:R-:W-:Y:S01]  /*6710*/  MOV R71, 0x3c09919f ;  /* 0x3c09919f00477802 */ /* 0x000fe20000000f00 */
[----:B------:R-:W-:Y:S01]  /*6720*/  HADD2.F32 R85, -RZ, R88.H1_H1 ;  /* 0x30000058ff557230 */ /* 0x000fe20000004100 */
[----:B------:R-:W-:Y:S01]  /*6730*/  MOV R74, 0x3e235519 ;  /* 0x3e235519004a7802 */ /* 0x000fe20000000f00 */
[--C-:B------:R-:W-:Y:S01]  /*6740*/  HADD2.F32 R84, -RZ, R89.reuse.H0_H0 ;  /* 0x20000059ff547230 */ /* 0x100fe20000004100 */
[----:B------:R-:W-:Y:S01]  /*6750*/  MOV R72, 0x3f210a14 ;  /* 0x3f210a1400487802 */ /* 0x000fe20000000f00 */
[----:B------:R-:W-:Y:S01]  /*6760*/  HADD2.F32 R86, -RZ, R89.H1_H1 ;  /* 0x30000059ff567230 */ /* 0x000fe20000004100 */
[----:B------:R-:W-:Y:S01]  /*6770*/  @!P3 IADD3 R111, PT, PT, R111, 0x110, RZ ;  /* 0x000001106f6fb810 */ /* 0x000fe20007ffe0ff */
[----:B------:R-:W-:Y:S02]  /*6780*/  HADD2.F32 R87, -RZ, R90.H0_H0 ;  /* 0x2000005aff577230 */ /* 0x000fe40000004100 */
[----:B------:R-:W-:Y:S02]  /*6790*/  HFMA2 R76, -RZ, RZ, 0.8349609375, 5.424022674560546875e-06 ;  /* 0x3aae005bff4c7431 */ /* 0x000fe400000001ff */
[--C-:B--2---:R-:W-:Y:S01]  /*67a0*/  HADD2.F32 R36, -RZ, R93.reuse.H0_H0 ;  /* 0x2000005dff247230 */ /* 0x104fe20000004100 */
[----:B------:R-:W-:Y:S01]  /*67b0*/  @!P3 LOP3.LUT R111, R111, 0xfefffff8, RZ, 0xc0, !PT ;  /* 0xfefffff86f6fb812 */ /* 0x000fe200078ec0ff */
[----:B------:R-:W1:Y:S01]  /*67c0*/  LDTM.x32 R4, tmem[UR4] ;  /* 0x00000004000479ee */ /* 0x000e6200082c0000 */
[----:B------:R-:W-:Y:S02]  /*67d0*/  HADD2.F32 R38, -RZ, R93.H1_H1 ;  /* 0x3000005dff267230 */ /* 0x000fe40000004100 */
[----:B------:R-:W-:Y:S02]  /*67e0*/  HFMA2 R75, -RZ, RZ, 1.28515625, -179.25 ;  /* 0x3d24d99aff4b7431 */ /* 0x000fe400000001ff */
[--C-:B------:R-:W-:Y:S02]  /*67f0*/  HADD2.F32 R37, -RZ, R94.reuse.H0_H0 ;  /* 0x2000005eff257230 */ /* 0x100fe40000004100 */
[----:B------:R-:W-:Y:S02]  /*6800*/  HFMA2 R73, -RZ, RZ, 1.8525390625, -0.310791015625 ;  /* 0x3f69b4f9ff497431 */ /* 0x000fe400000001ff */
[----:B------:R-:W-:Y:S01]  /*6810*/  HADD2.F32 R40, -RZ, R94.H1_H1 ;  /* 0x3000005eff287230 */ /* 0x000fe20000004100 */
[----:B------:R-:W-:Y:S01]  /*6820*/  @!P3 NOP ;  /* 0x000000000000b918 */ /* 0x000fe20000000000 */
[----:B------:R-:W-:Y:S01]  /*6830*/  HADD2.F32 R39, -RZ, R95.H0_H0 ;  /* 0x2000005fff277230 */ /* 0x000fe20000004100 */
[----:B-1----:R1:W-:Y:S01]  /*6840*/  @!P3 SYNCS.ARRIVE.TRANS64.RED.A1T0 RZ, [R111+URZ], RZ ;  /* 0x000000ff6fffb9a7 */ /* 0x0023e200081004ff */
[----:B------:R-:W-:Y:S01]  /*6850*/  USHF.L.U32 UR8, UR43, 0xd, URZ ;  /* 0x0000000d2b087899 */ /* 0x000fe200080006ff */
[----:B------:R-:W-:Y:S01]  /*6860*/  BSSY.RECONVERGENT B0, `(.L_x_124) ;  /* 0x00003ab000007945 */ /* 0x000fe20003800200 */
[C---:B------:R-:W-:Y:S01]  /*6870*/  FMUL R0, R69.reuse, R4 ;  /* 0x0000000445007220 */ /* 0x040fe20000400000 */
[C---:B------:R-:W-:Y:S01]  /*6880*/  FMUL R2, R69.reuse, R5 ;  /* 0x0000000545027220 */ /* 0x040fe20000400000 */
[C---:B------:R-:W-:Y:S01]  /*6890*/  FMUL R3, R69.reuse, R6 ;  /* 0x0000000645037220 */ /* 0x040fe20000400000 */
[----:B------:R-:W-:Y:S01]  /*68a0*/  FMUL R7, R69, R7 ;  /* 0x0000000745077220 */ /* 0x000fe20000400000 */
[----:B------:R-:W-:Y:S01]  /*68b0*/  FFMA R0, R83, R82, R0 ;  /* 0x0000005253007223 */ /* 0x000fe20000000000 */
[----:B------:R-:W-:Y:S01]  /*68c0*/  FMUL R4, R69, R8 ;  /* 0x0000000845047220 */ /* 0x000fe20000400000 */
[----:B------:R-:W-:Y:S02]  /*68d0*/  HADD2.F32 R82, -RZ, R90.H1_H1 ;  /* 0x3000005aff527230 */ /* 0x000fe40000004100 */
[----:B------:R-:W-:Y:S01]  /*68e0*/  FFMA R2, R83, R85, R2 ;  /* 0x0000005553027223 */ /* 0x000fe20000000002 */
[----:B------:R-:W-:Y:S01]  /*68f0*/  FMUL R5, R69, R9 ;  /* 0x0000000945057220 */ /* 0x000fe20000400000 */
[C---:B------:R-:W-:Y:S01]  /*6900*/  FFMA R3, R83.reuse, R84, R3 ;  /* 0x0000005453037223 */ /* 0x040fe20000000003 */
[C---:B------:R-:W-:Y:S01]  /*6910*/  FFMA R7, R83.reuse, R86, R7 ;  /* 0x0000005653077223 */ /* 0x040fe20000000007 */
[--C-:B------:R-:W-:Y:S02]  /*6920*/  HADD2.F32 R85, -RZ, R91.reuse.H0_H0 ;  /* 0x2000005bff557230 */ /* 0x100fe40000004100 */
[----:B------:R-:W-:Y:S01]  /*6930*/  FFMA R4, R83, R87, R4 ;  /* 0x0000005753047223 */ /* 0x000fe20000000004 */
[----:B------:R-:W-:Y:S01]  /*6940*/  FMUL R6, R69, R10 ;  /* 0x0000000a45067220 */ /* 0x000fe20000400000 */
[----:B------:R-:W-:Y:S02]  /*6950*/  HADD2.F32 R84, -RZ, R91.H1_H1 ;  /* 0x3000005bff547230 */ /* 0x000fe40000004100 */
[----:B------:R-:W-:Y:S01]  /*6960*/  FFMA R5, R83, R82, R5 ;  /* 0x0000005253057223 */ /* 0x000fe20000000005 */
[C---:B------:R-:W-:Y:S01]  /*6970*/  FMUL R11, R69.reuse, R11 ;  /* 0x0000000b450b7220 */ /* 0x040fe20000400000 */
[--C-:B------:R-:W-:Y:S02]  /*6980*/  HADD2.F32 R87, -RZ, R92.reuse.H0_H0 ;  /* 0x2000005cff577230 */ /* 0x100fe40000004100 */
[C---:B------:R-:W-:Y:S01]  /*6990*/  FMUL R8, R69.reuse, R12 ;  /* 0x0000000c45087220 */ /* 0x040fe20000400000 */
[----:B------:R-:W-:Y:S02]  /*69a0*/  HADD2.F32 R82, -RZ, R92.H1_H1 ;  /* 0x3000005cff527230 */ /* 0x000fe40000004100 */
[----:B------:R-:W-:Y:S01]  /*69b0*/  FMUL R9, R69, R13 ;  /* 0x0000000d45097220 */ /* 0x000fe20000400000 */
[----:B------:R-:W-:Y:S01]  /*69c0*/  FFMA R6, R83, R85, R6 ;  /* 0x0000005553067223 */ /* 0x000fe20000000006 */
[----:B------:R-:W-:Y:S01]  /*69d0*/  FMUL R10, R69, R14 ;  /* 0x0000000e450a7220 */ /* 0x000fe20000400000 */
[C---:B------:R-:W-:Y:S01]  /*69e0*/  FFMA R11, R83.reuse, R84, R11 ;  /* 0x00000054530b7223 */ /* 0x040fe2000000000b */
[----:B------:R-:W-:Y:S01]  /*69f0*/  FFMA R8, R83, R87, R8 ;  /* 0x0000005753087223 */ /* 0x000fe20000000008 */
[----:B------:R-:W-:Y:S01]  /*6a00*/  FMUL R15, R69, R15 ;  /* 0x0000000f450f7220 */ /* 0x000fe20000400000 */
[----:B------:R-:W-:Y:S01]  /*6a10*/  FFMA R9, R83, R82, R9 ;  /* 0x0000005253097223 */ /* 0x000fe20000000009 */
[----:B------:R-:W-:Y:S01]  /*6a20*/  MOV R82, 0x38eb4c3a ;  /* 0x38eb4c3a00527802 */ /* 0x000fe20000000f00 */
[----:B------:R-:W-:Y:S01]  /*6a30*/  FMUL R12, R69, R16 ;  /* 0x00000010450c7220 */ /* 0x000fe20000400000 */
[----:B------:R-:W-:Y:S01]  /*6a40*/  FFMA R10, R83, R36, R10 ;  /* 0x00000024530a7223 */ /* 0x000fe2000000000a */
[C---:B------:R-:W-:Y:S01]  /*6a50*/  FMUL R13, R69.reuse, R17 ;  /* 0x00000011450d7220 */ /* 0x040fe20000400000 */
[----:B------:R-:W-:Y:S01]  /*6a60*/  FMUL R14, R69, R18 ;  /* 0x00000012450e7220 */ /* 0x000fe20000400000 */
[----:B------:R-:W-:Y:S02]  /*6a70*/  HADD2.F32 R36, -RZ, R95.H1_H1 ;  /* 0x3000005fff247230 */ /* 0x000fe40000004100 */
[----:B------:R-:W-:Y:S01]  /*6a80*/  FFMA R15, R83, R38, R15 ;  /* 0x00000026530f7223 */ /* 0x000fe2000000000f */
[----:B------:R-:W-:Y:S01]  /*6a90*/  FMUL R19, R69, R19 ;  /* 0x0000001345137220 */ /* 0x000fe20000400000 */
[C---:B------:R-:W-:Y:S01]  /*6aa0*/  FFMA R12, R83.reuse, R37, R12 ;  /* 0x00000025530c7223 */ /* 0x040fe2000000000c */
[C---:B------:R-:W-:Y:S01]  /*6ab0*/  FFMA R13, R83.reuse, R40, R13 ;  /* 0x00000028530d7223 */ /* 0x040fe2000000000d */
[--C-:B----4-:R-:W-:Y:S02]  /*6ac0*/  HADD2.F32 R37, -RZ, R96.reuse.H0_H0 ;  /* 0x20000060ff257230 */ /* 0x110fe40000004100 */
        /* <DEDUP_REMOVED lines=9> */
[C---:B------:R-:W-:Y:S01]  /*6b60*/  FFMA R16, R83.reuse, R37, R16 ;  /* 0x0000002553107223 */ /* 0x040fe20000000010 */
[C---:B------:R-:W-:Y:S01]  /*6b70*/  FFMA R17, R83.reuse, R38, R17 ;  /* 0x0000002653117223 */ /* 0x040fe20000000011 */
[--C-:B------:R-:W-:Y:S02]  /*6b80*/  HADD2.F32 R37, -RZ, R98.reuse.H0_H0 ;  /* 0x20000062ff257230 */ /* 0x100fe40000004100 */
[----:B------:R-:W-:Y:S01]  /*6b90*/  FFMA R18, R83, R39, R18 ;  /* 0x0000002753127223 */ /* 0x000fe20000000012 */
[----:B------:R-:W-:Y:S01]  /*6ba0*/  FMUL R20, R69, R24 ;  /* 0x0000001845147220 */ /* 0x000fe20000400000 */
[----:B------:R-:W-:Y:S01]  /*6bb0*/  FFMA R23, R83, R36, R23 ;  /* 0x0000002453177223 */ /* 0x000fe20000000017 */
[----:B------:R-:W-:Y:S02]  /*6bc0*/  HADD2.F32 R36, -RZ, R98.H1_H1 ;  /* 0x30000062ff247230 */ /* 0x000fe40000004100 */
[----:B------:R-:W-:Y:S01]  /*6bd0*/  FMUL R21, R69, R25 ;  /* 0x0000001945157220 */ /* 0x000fe20000400000 */
[--C-:B------:R-:W-:Y:S02]  /*6be0*/  HADD2.F32 R39, -RZ, R99.reuse.H0_H0 ;  /* 0x20000063ff277230 */ /* 0x100fe40000004100 */
[----:B------:R-:W-:Y:S01]  /*6bf0*/  FFMA R20, R83, R37, R20 ;  /* 0x0000002553147223 */ /* 0x000fe20000000014 */
[C---:B------:R-:W-:Y:S01]  /*6c00*/  FMUL R22, R69.reuse, R26 ;  /* 0x0000001a45167220 */ /* 0x040fe20000400000 */
[----:B------:R-:W-:Y:S02]  /*6c10*/  HADD2.F32 R38, -RZ, R99.H1_H1 ;  /* 0x30000063ff267230 */ /* 0x000fe40000004100 */
[C---:B------:R-:W-:Y:S01]  /*6c20*/  FMUL R27, R69.reuse, R27 ;  /* 0x0000001b451b7220 */ /* 0x040fe20000400000 */
[--C-:B------:R-:W-:Y:S02]  /*6c30*/  HADD2.F32 R37, -RZ, R100.reuse.H0_H0 ;  /* 0x20000064ff257230 */ /* 0x100fe40000004100 */
[----:B------:R-:W-:Y:S01]  /*6c40*/  FMUL R24, R69, R28 ;  /* 0x0000001c45187220 */ /* 0x000fe20000400000 */
[C---:B------:R-:W-:Y:S01]  /*6c50*/  FFMA R21, R83.reuse, R36, R21 ;  /* 0x0000002453157223 */ /* 0x040fe20000000015 */
[C---:B------:R-:W-:Y:S01]  /*6c60*/  FFMA R22, R83.reuse, R39, R22 ;  /* 0x0000002753167223 */ /* 0x040fe20000000016 */
[----:B------:R-:W-:Y:S02]  /*6c70*/  HADD2.F32 R36, -RZ, R100.H1_H1 ;  /* 0x30000064ff247230 */ /* 0x000fe40000004100 */
[----:B------:R-:W-:Y:S01]  /*6c80*/  FFMA R27, R83, R38, R27 ;  /* 0x00000026531b7223 */ /* 0x000fe2000000001b */
[----:B------:R-:W-:Y:S01]  /*6c90*/  FMUL R25, R69, R29 ;  /* 0x0000001d45197220 */ /* 0x000fe20000400000 */
[----:B------:R-:W-:Y:S01]  /*6ca0*/  FFMA R24, R83, R37, R24 ;  /* 0x0000002553187223 */ /* 0x000fe20000000018 */
[--C-:B------:R-:W-:Y:S02]  /*6cb0*/  HADD2.F32 R37, -RZ, R101.reuse.H0_H0 ;  /* 0x20000065ff257230 */ /* 0x100fe40000004100 */
[----:B------:R-:W-:Y:S01]  /*6cc0*/  FMUL R26, R69, R30 ;  /* 0x0000001e451a7220 */ /* 0x000fe20000400000 */
[----:B------:R-:W-:Y:S02]  /*6cd0*/  HADD2.F32 R38, -RZ, R101.H1_H1 ;  /* 0x30000065ff267230 */ /* 0x000fe40000004100 */
[----:B------:R-:W-:Y:S01]  /*6ce0*/  FFMA R25, R83, R36, R25 ;  /* 0x0000002453197223 */ /* 0x000fe20000000019 */
[C---:B------:R-:W-:Y:S01]  /*6cf0*/  FMUL R31, R69.reuse, R31 ;  /* 0x0000001f451f7220 */ /* 0x040fe20000400000 */
[--C-:B------:R-:W-:Y:S02]  /*6d00*/  HADD2.F32 R39, -RZ, R102.reuse.H0_H0 ;  /* 0x20000066ff277230 */ /* 0x100fe40000004100 */
[----:B------:R-:W-:Y:S01]  /*6d10*/  FMUL R40, R0, 0.70710676908493041992 ;  /* 0x3f3504f300287820 */ /* 0x000fe20000400000 */
[----:B------:R-:W-:Y:S02]  /*6d20*/  HADD2.F32 R36, -RZ, R102.H1_H1 ;  /* 0x30000066ff247230 */ /* 0x000fe40000004100 */
[C---:B------:R-:W-:Y:S01]  /*6d30*/  FMUL R28, R69.reuse, R32 ;  /* 0x00000020451c7220 */ /* 0x040fe20000400000 */
[----:B------:R-:W-:Y:S01]  /*6d40*/  FMUL R29, R69, R33 ;  /* 0x00000021451d7220 */ /* 0x000fe20000400000 */
[C---:B------:R-:W-:Y:S01]  /*6d50*/  FFMA R26, R83.reuse, R37, R26 ;  /* 0x00000025531a7223 */ /* 0x040fe2000000001a */
[C---:B------:R-:W-:Y:S01]  /*6d60*/  FSETP.GE.AND P1, PT, |R40|.reuse, 1.0029599666595458984, PT ;  /* 0x3f8060fe2800780b */ /* 0x040fe20003f26200 */
[C---:B------:R-:W-:Y:S01]  /*6d70*/  FFMA R31, R83.reuse, R38, R31 ;  /* 0x00000026531f7223 */ /* 0x040fe2000000001f */
[----:B------:R-:W-:Y:S01]  /*6d80*/  FMUL R33, R40, R40 ;  /* 0x0000002828217220 */ /* 0x000fe20000400000 */
[C---:B------:R-:W-:Y:S01]  /*6d90*/  FFMA R28, R83.reuse, R39, R28 ;  /* 0x00000027531c7223 */ /* 0x040fe2000000001c */
[----:B------:R-:W-:Y:S01]  /*6da0*/  FSEL R37, R82, 8.4834944573231041431e-05, P1 ;  /* 0x38b1e96a52257808 */ /* 0x000fe20000800000 */
[----:B------:R-:W-:Y:S01]  /*6db0*/  FFMA R29, R83, R36, R29 ;  /* 0x00000024531d7223 */ /* 0x000fe2000000001d */
[----:B------:R-:W-:Y:S01]  /*6dc0*/  FSEL R32, -R76, -0.00082130916416645050049, P1 ;  /* 0xba574d204c207808 */ /* 0x000fe20000800100 */
[--C-:B------:R-:W-:Y:S01]  /*6dd0*/  HADD2.F32 R36, -RZ, R103.reuse.H0_H0 ;  /* 0x20000067ff247230 */ /* 0x100fe20000004100 */
[----:B------:R-:W-:Y:S01]  /*6de0*/  FSEL R41, |R40|, R33, P1 ;  /* 0x0000002128297208 */ /* 0x000fe20000800200 */
[----:B------:R-:W-:Y:S01]  /*6df0*/  FMUL R30, R69, R34 ;  /* 0x00000022451e7220 */ /* 0x000fe20000400000 */
[----:B------:R-:W-:Y:S01]  /*6e00*/  FSEL R33, R71, 0.0052134888246655464172, P1 ;  /* 0x3baad5ea47217808 */ /* 0x000fe20000800000 */
[----:B------:R-:W-:Y:S01]  /*6e10*/  HADD2.F32 R38, -RZ, R103.H1_H1 ;  /* 0x30000067ff267230 */ /* 0x000fe20000004100 */
[----:B------:R-:W-:Y:S01]  /*6e20*/  FSEL R34, -R75, -0.026868773624300956726, P1 ;  /* 0xbcdc1be74b227808 */ /* 0x000fe20000800100 */
[----:B------:R-:W-:Y:S01]  /*6e30*/  FMUL R35, R69, R35 ;  /* 0x0000002345237220 */ /* 0x000fe20000400000 */
[C---:B------:R-:W-:Y:S01]  /*6e40*/  FFMA R30, R83.reuse, R36, R30 ;  /* 0x00000024531e7223 */ /* 0x040fe2000000001e */
[----:B------:R-:W-:Y:S02]  /*6e50*/  FMUL R39, R2, 0.70710676908493041992 ;  /* 0x3f3504f302277820 */ /* 0x000fe40000400000 */
[----:B------:R-:W-:Y:S01]  /*6e60*/  FFMA R35, R83, R38, R35 ;  /* 0x0000002653237223 */ /* 0x000fe20000000023 */
[-C--:B------:R-:W-:Y:S01]  /*6e70*/  FFMA R32, R37, R41.reuse, R32 ;  /* 0x0000002925207223 */ /* 0x080fe20000000020 */
[----:B------:R-:W-:Y:S02]  /*6e80*/  FSEL R37, R74, 0.11284004896879196167, P1 ;  /* 0x3de718af4a257808 */ /* 0x000fe40000800000 */
[----:B------:R-:W-:Y:S01]  /*6e90*/  FSETP.GE.AND P0, PT, |R39|, 1.0029599666595458984, PT ;  /* 0x3f8060fe2700780b */ /* 0x000fe20003f06200 */
[-C--:B------:R-:W-:Y:S01]  /*6ea0*/  FFMA R33, R32, R41.reuse, R33 ;  /* 0x0000002920217223 */ /* 0x080fe20000000021 */
[----:B------:R-:W-:Y:S02]  /*6eb0*/  FSEL R32, R73, -0.37612664699554443359, P1 ;  /* 0xbec093ac49207808 */ /* 0x000fe40000800000 */
[----:B------:R-:W-:Y:S01]  /*6ec0*/  FSEL R36, -R75, -0.026868773624300956726, P0 ;  /* 0xbcdc1be74b247808 */ /* 0x000fe20000000100 */
[-C--:B------:R-:W-:Y:S01]  /*6ed0*/  FFMA R34, R33, R41.reuse, R34 ;  /* 0x0000002921227223 */ /* 0x080fe20000000022 */
[----:B------:R-:W-:Y:S03]  /*6ee0*/  FSEL R33, R72, 0.12837915122509002686, P1 ;  /* 0x3e0375d348217808 */ /* 0x000fe60000800000 */
[----:B------:R-:W-:Y:S01]  /*6ef0*/  FFMA R37, R34, R41, R37 ;  /* 0x0000002922257223 */ /* 0x000fe20000000025 */
[----:B------:R-:W-:Y:S03]  /*6f00*/  FMUL R34, R39, R39 ;  /* 0x0000002727227220 */ /* 0x000fe60000400000 */
[-C--:B------:R-:W-:Y:S01]  /*6f10*/  FFMA R32, R37, R41.reuse, R32 ;  /* 0x0000002925207223 */ /* 0x080fe20000000020 */
[----:B------:R-:W-:Y:S02]  /*6f20*/  FSEL R37, R82, 8.4834944573231041431e-05, P0 ;  /* 0x38b1e96a52257808 */ /* 0x000fe40000000000 */
[----:B------:R-:W-:Y:S01]  /*6f30*/  FSEL R38, |R39|, R34, P0 ;  /* 0x0000002227267208 */ /* 0x000fe20000000200 */
[----:B------:R-:W-:Y:S01]  /*6f40*/  FFMA R33, R32, R41, R33 ;  /* 0x0000002920217223 */ /* 0x000fe20000000021 */
[----:B------:R-:W-:Y:S01]  /*6f50*/  FSEL R34, -R41, R40, P1 ;  /* 0x0000002829227208 */ /* 0x000fe20000800100 */
[----:B------:R-:W-:Y:S01]  /*6f60*/  FMUL R41, R3, 0.70710676908493041992 ;  /* 0x3f3504f303297820 */ /* 0x000fe20000400000 */
[----:B------:R-:W-:Y:S03]  /*6f70*/  FSEL R32, -R76, -0.00082130916416645050049, P0 ;  /* 0xba574d204c207808 */ /* 0x000fe60000000100 */
[----:B------:R-:W-:Y:S01]  /*6f80*/  FFMA R34, R33, R34, R34 ;  /* 0x0000002221227223 */ /* 0x000fe20000000022 */
[----:B------:R-:W-:Y:S01]  /*6f90*/  FSEL R33, R71, 0.0052134888246655464172, P0 ;  /* 0x3baad5ea47217808 */ /* 0x000fe20000000000 */
[-C--:B------:R-:W-:Y:S01]  /*6fa0*/  FFMA R32, R37, R38.reuse, R32 ;  /* 0x0000002625207223 */ /* 0x080fe20000000020 */
[----:B------:R-:W-:Y:S01]  /*6fb0*/  FSEL R37, R74, 0.11284004896879196167, P0 ;  /* 0x3de718af4a257808 */ /* 0x000fe20000000000 */
[----:B------:R-:W2:Y:S01]  /*6fc0*/  @P1 MUFU.EX2 R43, R34 ;  /* 0x00000022002b1308 */ /* 0x000ea20000000800 */
[----:B------:R-:W-:Y:S01]  /*6fd0*/  FSETP.GE.AND P2, PT, |R41|, 1.0029599666595458984, PT ;  /* 0x3f8060fe2900780b */ /* 0x000fe20003f46200 */
[-C--:B------:R-:W-:Y:S01]  /*6fe0*/  FFMA R33, R32, R38.reuse, R33 ;  /* 0x0000002620217223 */ /* 0x080fe20000000021 */
[----:B------:R-:W-:Y:S03]  /*6ff0*/  FSEL R32, R73, -0.37612664699554443359, P0 ;  /* 0xbec093ac49207808 */ /* 0x000fe60000000000 */
[-C--:B------:R-:W-:Y:S01]  /*7000*/  FFMA R36, R33, R38.reuse, R36 ;  /* 0x0000002621247223 */ /* 0x080fe20000000024 */
[----:B------:R-:W-:Y:S03]  /*7010*/  FSEL R33, R72, 0.12837915122509002686, P0 ;  /* 0x3e0375d348217808 */ /* 0x000fe60000000000 */
[-C--:B------:R-:W-:Y:S01]  /*7020*/  FFMA R37, R36, R38.reuse, R37 ;  /* 0x0000002624257223 */ /* 0x080fe20000000025 */
[----:B------:R-:W-:Y:S03]  /*7030*/  FMUL R36, R41, R41 ;  /* 0x0000002929247220 */ /* 0x000fe60000400000 */
[----:B------:R-:W-:Y:S01]  /*7040*/  FFMA R32, R37, R38, R32 ;  /* 0x0000002625207223 */ /* 0x000fe20000000020 */
[----:B------:R-:W-:Y:S02]  /*7050*/  FSEL R37, R82, 8.4834944573231041431e-05, P2 ;  /* 0x38b1e96a52257808 */ /* 0x000fe40001000000 */
[----:B------:R-:W-:Y:S01]  /*7060*/  FSEL R42, |R41|, R36, P2 ;  /* 0x00000024292a7208 */ /* 0x000fe20001000200 */
[----:B------:R-:W-:Y:S01]  /*7070*/  FFMA R33, R32, R38, R33 ;  /* 0x0000002620217223 */ /* 0x000fe20000000021 */
[----:B------:R-:W-:Y:S01]  /*7080*/  FSEL R32, -R38, R39, P0 ;  /* 0x0000002726207208 */ /* 0x000fe20000000100 */
[----:B--2---:R-:W-:Y:S01]  /*7090*/  @P1 FADD R45, -R43, 1 ;  /* 0x3f8000002b2d1421 */ /* 0x004fe20000000100 */
[----:B------:R-:W-:Y:S01]  /*70a0*/  FSEL R36, -R76, -0.00082130916416645050049, P2 ;  /* 0xba574d204c247808 */ /* 0x000fe20001000100 */
[----:B------:R-:W-:Y:S01]  /*70b0*/  FMUL R43, R7, 0.70710676908493041992 ;  /* 0x3f3504f3072b7820 */ /* 0x000fe20000400000 */
[----:B------:R-:W-:Y:S01]  /*70c0*/  FSEL R38, -R75, -0.026868773624300956726, P2 ;  /* 0xbcdc1be74b267808 */ /* 0x000fe20001000100 */
[----:B------:R-:W-:Y:S01]  /*70d0*/  FFMA R32, R33, R32, R32 ;  /* 0x0000002021207223 */ /* 0x000fe20000000020 */
[----:B------:R-:W-:Y:S01]  /*70e0*/  FSEL R33, R71, 0.0052134888246655464172, P2 ;  /* 0x3baad5ea47217808 */ /* 0x000fe20001000000 */
[-C--:B------:R-:W-:Y:S01]  /*70f0*/  FFMA R36, R37, R42.reuse, R36 ;  /* 0x0000002a25247223 */ /* 0x080fe20000000024 */
[----:B------:R-:W-:Y:S02]  /*7100*/  FSEL R37, R74, 0.11284004896879196167, P2 ;  /* 0x3de718af4a257808 */ /* 0x000fe40001000000 */
[----:B------:R-:W-:Y:S01]  /*7110*/  @P1 LOP3.LUT R34, R45, 0x80000000, R40, 0xb8, !PT ;  /* 0x800000002d221812 */ /* 0x000fe200078eb828 */
[-C--:B------:R-:W-:Y:S01]  /*7120*/  FFMA R33, R36, R42.reuse, R33 ;  /* 0x0000002a24217223 */ /* 0x080fe20000000021 */
[----:B------:R-:W-:Y:S02]  /*7130*/  FSEL R36, R73, -0.37612664699554443359, P2 ;  /* 0xbec093ac49247808 */ /* 0x000fe40001000000 */
[----:B------:R-:W-:Y:S01]  /*7140*/  FSETP.GE.AND P1, PT, |R43|, 1.0029599666595458984, PT ;  /* 0x3f8060fe2b00780b */ /* 0x000fe20003f26200 */
[-C--:B------:R-:W-:Y:S01]  /*7150*/  FFMA R38, R33, R42.reuse, R38 ;  /* 0x0000002a21267223 */ /* 0x080fe20000000026 */
[----:B------:R-:W-:Y:S01]  /*7160*/  FSEL R33, R72, 0.12837915122509002686, P2 ;  /* 0x3e0375d348217808 */ /* 0x000fe20001000000 */
[----:B------:R-:W-:Y:S01]  /*7170*/  FADD R141, R34, 1 ;  /* 0x3f800000228d7421 */ /* 0x000fe20000000000 */
[----:B------:R-:W-:Y:S01]  /*7180*/  FSEL R40, R82, 8.4834944573231041431e-05, P1 ;  /* 0x38b1e96a52287808 */ /* 0x000fe20000800000 */
[-C--:B------:R-:W-:Y:S01]  /*7190*/  FFMA R37, R38, R42.reuse, R37 ;  /* 0x0000002a26257223 */ /* 0x080fe20000000025 */
[----:B------:R-:W-:Y:S03]  /*71a0*/  FMUL R38, R43, R43 ;  /* 0x0000002b2b267220 */ /* 0x000fe60000400000 */
[----:B------:R-:W-:Y:S01]  /*71b0*/  FFMA R36, R37, R42, R36 ;  /* 0x0000002a25247223 */ /* 0x000fe20000000024 */
[----:B------:R-:W-:Y:S02]  /*71c0*/  FSEL R37, -R76, -0.00082130916416645050049, P1 ;  /* 0xba574d204c257808 */ /* 0x000fe40000800100 */
[----:B------:R-:W-:Y:S01]  /*71d0*/  FSEL R44, |R43|, R38, P1 ;  /* 0x000000262b2c7208 */ /* 0x000fe20000800200 */
[----:B------:R-:W-:Y:S01]  /*71e0*/  FFMA R33, R36, R42, R33 ;  /* 0x0000002a24217223 */ /* 0x000fe20000000021 */
[----:B------:R-:W-:Y:S02]  /*71f0*/  FSEL R36, -R42, R41, P2 ;  /* 0x000000292a247208 */ /* 0x000fe40001000100 */
[----:B------:R-:W-:Y:S01]  /*7200*/  FSEL R38, R71, 0.0052134888246655464172, P1 ;  /* 0x3baad5ea47267808 */ /* 0x000fe20000800000 */
[----:B------:R-:W2:Y:S02]  /*7210*/  @P0 MUFU.EX2 R42, R32 ;  /* 0x00000020002a0308 */ /* 0x000ea40000000800 */
[----:B------:R-:W-:Y:S01]  /*7220*/  FFMA R36, R33, R36, R36 ;  /* 0x0000002421247223 */ /* 0x000fe20000000024 */
[----:B------:R-:W-:Y:S01]  /*7230*/  FSEL R33, -R75, -0.026868773624300956726, P1 ;  /* 0xbcdc1be74b217808 */ /* 0x000fe20000800100 */
[-C--:B------:R-:W-:Y:S01]  /*7240*/  FFMA R37, R40, R44.reuse, R37 ;  /* 0x0000002c28257223 */ /* 0x080fe20000000025 */
[----:B------:R-:W-:Y:S03]  /*7250*/  FSEL R40, R74, 0.11284004896879196167, P1 ;  /* 0x3de718af4a287808 */ /* 0x000fe60000800000 */
[-C--:B------:R-:W-:Y:S04]  /*7260*/  FFMA R38, R37, R44.reuse, R38 ;  /* 0x0000002c25267223 */ /* 0x080fe80000000026 */
[-C--:B------:R-:W-:Y:S01]  /*7270*/  FFMA R33, R38, R44.reuse, R33 ;  /* 0x0000002c26217223 */ /* 0x080fe20000000021 */
[----:B------:R-:W-:Y:S03]  /*7280*/  FSEL R38, R72, 0.12837915122509002686, P1 ;  /* 0x3e0375d348267808 */ /* 0x000fe60000800000 */
[-C--:B------:R-:W-:Y:S01]  /*7290*/  FFMA R40, R33, R44.reuse, R40 ;  /* 0x0000002c21287223 */ /* 0x080fe20000000028 */
[----:B------:R-:W-:Y:S01]  /*72a0*/  FSEL R33, R73, -0.37612664699554443359, P1 ;  /* 0xbec093ac49217808 */ /* 0x000fe20000800000 */
[----:B--2---:R-:W-:Y:S01]  /*72b0*/  @P0 FADD R46, -R42, 1 ;  /* 0x3f8000002a2e0421 */ /* 0x004fe20000000100 */
[----:B------:R-:W-:Y:S03]  /*72c0*/  FMUL R42, R4, 0.70710676908493041992 ;  /* 0x3f3504f3042a7820 */ /* 0x000fe60000400000 */
[----:B------:R-:W-:Y:S01]  /*72d0*/  FFMA R33, R40, R44, R33 ;  /* 0x0000002c28217223 */ /* 0x000fe20000000021 */
[----:B------:R-:W-:Y:S01]  /*72e0*/  @P0 LOP3.LUT R32, R46, 0x80000000, R39, 0xb8, !PT ;  /* 0x800000002e200812 */ /* 0x000fe200078eb827 */
[C---:B------:R-:W-:Y:S01]  /*72f0*/  FMUL R37, R42.reuse, R42 ;  /* 0x0000002a2a257220 */ /* 0x040fe20000400000 */
[----:B------:R-:W-:Y:S01]  /*7300*/  FSETP.GE.AND P0, PT, |R42|, 1.0029599666595458984, PT ;  /* 0x3f8060fe2a00780b */ /* 0x000fe20003f06200 */
[----:B------:R-:W-:Y:S01]  /*7310*/  FFMA R38, R33, R44, R38 ;  /* 0x0000002c21267223 */ /* 0x000fe20000000026 */
[----:B------:R-:W-:Y:S01]  /*7320*/  FSEL R33, -R44, R43, P1 ;  /* 0x0000002b2c217208 */ /* 0x000fe20000800100 */
[----:B------:R-:W-:Y:S01]  /*7330*/  FADD R139, R32, 1 ;  /* 0x3f800000208b7421 */ /* 0x000fe20000000000 */
[----:B------:R-:W-:Y:S01]  /*7340*/  FSEL R45, |R42|, R37, P0 ;  /* 0x000000252a2d7208 */ /* 0x000fe20000000200 */
[----:B------:R-:W2:Y:S01]  /*7350*/  @P2 MUFU.EX2 R44, R36 ;  /* 0x00000024002c2308 */ /* 0x000ea20000000800 */
[----:B------:R-:W-:Y:S01]  /*7360*/  FSEL R40, R82, 8.4834944573231041431e-05, P0 ;  /* 0x38b1e96a52287808 */ /* 0x000fe20000000000 */
[----:B------:R-:W-:Y:S01]  /*7370*/  FMUL R32, R29, 0.70710676908493041992 ;  /* 0x3f3504f31d207820 */ /* 0x000fe20000400000 */
[----:B------:R-:W-:Y:S01]  /*7380*/  FSEL R37, -R76, -0.00082130916416645050049, P0 ;  /* 0xba574d204c257808 */ /* 0x000fe20000000100 */
[----:B------:R-:W-:Y:S01]  /*7390*/  FFMA R33, R38, R33, R33 ;  /* 0x0000002126217223 */ /* 0x000fe20000000021 */
[----:B------:R-:W-:Y:S02]  /*73a0*/  FSEL R38, R71, 0.0052134888246655464172, P0 ;  /* 0x3baad5ea47267808 */ /* 0x000fe40000000000 */
[----:B------:R-:W-:Y:S01]  /*73b0*/  FSEL R39, -R75, -0.026868773624300956726, P0 ;  /* 0xbcdc1be74b277808 */ /* 0x000fe20000000100 */
[-C--:B------:R-:W-:Y:S01]  /*73c0*/  FFMA R37, R40, R45.reuse, R37 ;  /* 0x0000002d28257223 */ /* 0x080fe20000000025 */
[----:B------:R-:W-:Y:S01]  /*73d0*/  FSEL R40, R74, 0.11284004896879196167, P0 ;  /* 0x3de718af4a287808 */ /* 0x000fe20000000000 */
[----:B------:R-:W3:Y:S02]  /*73e0*/  @P1 MUFU.EX2 R46, R33 ;  /* 0x00000021002e1308 */ /* 0x000ee40000000800 */
[-C--:B------:R-:W-:Y:S01]  /*73f0*/  FFMA R38, R37, R45.reuse, R38 ;  /* 0x0000002d25267223 */ /* 0x080fe20000000026 */
[----:B------:R-:W-:Y:S03]  /*7400*/  FSEL R37, R73, -0.37612664699554443359, P0 ;  /* 0xbec093ac49257808 */ /* 0x000fe60000000000 */
[-C--:B------:R-:W-:Y:S01]  /*7410*/  FFMA R39, R38, R45.reuse, R39 ;  /* 0x0000002d26277223 */ /* 0x080fe20000000027 */
[----:B--2---:R-:W-:Y:S01]  /*7420*/  @P2 FADD R38, -R44, 1 ;  /* 0x3f8000002c262421 */ /* 0x004fe20000000100 */
[----:B------:R-:W-:Y:S02]  /*7430*/  FMUL R44, R5, 0.70710676908493041992 ;  /* 0x3f3504f3052c7820 */ /* 0x000fe40000400000 */
[-C--:B------:R-:W-:Y:S02]  /*7440*/  FFMA R40, R39, R45.reuse, R40 ;  /* 0x0000002d27287223 */ /* 0x080fe40000000028 */
[----:B------:R-:W-:Y:S01]  /*7450*/  @P2 LOP3.LUT R36, R38, 0x80000000, R41, 0xb8, !PT ;  /* 0x8000000026242812 */ /* 0x000fe200078eb829 */
[----:B------:R-:W-:Y:S01]  /*7460*/  FMUL R39, R44, R44 ;  /* 0x0000002c2c277220 */ /* 0x000fe20000400000 */
[----:B------:R-:W-:Y:S01]  /*7470*/  FSEL R38, R72, 0.12837915122509002686, P0 ;  /* 0x3e0375d348267808 */ /* 0x000fe20000000000 */
[-C--:B------:R-:W-:Y:S01]  /*7480*/  FFMA R37, R40, R45.reuse, R37 ;  /* 0x0000002d28257223 */ /* 0x080fe20000000025 */
[----:B------:R-:W-:Y:S01]  /*7490*/  FSETP.GE.AND P2, PT, |R44|, 1.0029599666595458984, PT ;  /* 0x3f8060fe2c00780b */ /* 0x000fe20003f46200 */
[----:B------:R-:W-:Y:S01]  /*74a0*/  FADD R36, R36, 1 ;  /* 0x3f80000024247421 */ /* 0x000fe20000000000 */
[----:B---3--:R-:W-:Y:S01]  /*74b0*/  @P1 FADD R48, -R46, 1 ;  /* 0x3f8000002e301421 */ /* 0x008fe20000000100 */
[----:B------:R-:W-:Y:S01]  /*74c0*/  FFMA R38, R37, R45, R38 ;  /* 0x0000002d25267223 */ /* 0x000fe20000000026 */
[----:B------:R-:W-:Y:S01]  /*74d0*/  FSEL R37, -R45, R42, P0 ;  /* 0x0000002a2d257208 */ /* 0x000fe20000000100 */
[----:B------:R-:W-:Y:S01]  /*74e0*/  FMUL R46, R6, 0.70710676908493041992 ;  /* 0x3f3504f3062e7820 */ /* 0x000fe20000400000 */
[----:B------:R-:W-:Y:S02]  /*74f0*/  FSEL R45, |R44|, R39, P2 ;  /* 0x000000272c2d7208 */ /* 0x000fe40001000200 */
[----:B------:R-:W-:Y:S01]  /*7500*/  FSEL R40, R82, 8.4834944573231041431e-05, P2 ;  /* 0x38b1e96a52287808 */ /* 0x000fe20001000000 */
[----:B------:R-:W-:Y:S01]  /*7510*/  FFMA R37, R38, R37, R37 ;  /* 0x0000002526257223 */ /* 0x000fe20000000025 */
[----:B------:R-:W-:Y:S02]  /*7520*/  FSEL R39, -R76, -0.00082130916416645050049, P2 ;  /* 0xba574d204c277808 */ /* 0x000fe40001000100 */
[----:B------:R-:W-:Y:S02]  /*7530*/  FSEL R38, R71, 0.0052134888246655464172, P2 ;  /* 0x3baad5ea47267808 */ /* 0x000fe40001000000 */
[----:B------:R-:W-:Y:S01]  /*7540*/  FSEL R41, -R75, -0.026868773624300956726, P2 ;  /* 0xbcdc1be74b297808 */ /* 0x000fe20001000100 */
[-C--:B------:R-:W-:Y:S01]  /*7550*/  FFMA R39, R40, R45.reuse, R39 ;  /* 0x0000002d28277223 */ /* 0x080fe20000000027 */
[----:B------:R-:W-:Y:S02]  /*7560*/  FSEL R40, R74, 0.11284004896879196167, P2 ;  /* 0x3de718af4a287808 */ /* 0x000fe40001000000 */
[----:B------:R-:W-:Y:S01]  /*7570*/  @P1 LOP3.LUT R33, R48, 0x80000000, R43, 0xb8, !PT ;  /* 0x8000000030211812 */ /* 0x000fe200078eb82b */
[-C--:B------:R-:W-:Y:S01]  /*7580*/  FFMA R38, R39, R45.reuse, R38 ;  /* 0x0000002d27267223 */ /* 0x080fe20000000026 */
[----:B------:R-:W-:Y:S02]  /*7590*/  FSEL R39, R73, -0.37612664699554443359, P2 ;  /* 0xbec093ac49277808 */ /* 0x000fe40001000000 */
[----:B------:R-:W-:Y:S01]  /*75a0*/  FSETP.GE.AND P1, PT, |R46|, 1.0029599666595458984, PT ;  /* 0x3f8060fe2e00780b */ /* 0x000fe20003f26200 */
[-C--:B------:R-:W-:Y:S01]  /*75b0*/  FFMA R41, R38, R45.reuse, R41 ;  /* 0x0000002d26297223 */ /* 0x080fe20000000029 */
[----:B------:R-:W-:Y:S02]  /*75c0*/  FSEL R38, R72, 0.12837915122509002686, P2 ;  /* 0x3e0375d348267808 */ /* 0x000fe40001000000 */
        /* <DEDUP_REMOVED lines=14> */
[-C--:B------:R-:W-:Y:S01]  /*76b0*/  FFMA R41, R40, R47.reuse, R41 ;  /* 0x0000002f28297223 */ /* 0x080fe20000000029 */
[----:B------:R-:W-:Y:S03]  /*76c0*/  FSEL R40, R73, -0.37612664699554443359, P1 ;  /* 0xbec093ac49287808 */ /* 0x000fe60000800000 */
[-C--:B------:R-:W-:Y:S04]  /*76d0*/  FFMA R38, R41, R47.reuse, R38 ;  /* 0x0000002f29267223 */ /* 0x080fe80000000026 */
[-C--:B------:R-:W-:Y:S01]  /*76e0*/  FFMA R43, R38, R47.reuse, R43 ;  /* 0x0000002f262b7223 */ /* 0x080fe2000000002b */
[----:B------:R-:W-:Y:S01]  /*76f0*/  FSEL R38, -R47, R46, P1 ;  /* 0x0000002e2f267208 */ /* 0x000fe20000800100 */
[----:B--2---:R-:W-:Y:S01]  /*7700*/  @P0 FADD R41, -R45, 1 ;  /* 0x3f8000002d290421 */ /* 0x004fe20000000100 */
[----:B------:R-:W-:Y:S01]  /*7710*/  FMUL R45, R11, 0.70710676908493041992 ;  /* 0x3f3504f30b2d7820 */ /* 0x000fe20000400000 */
[----:B------:R-:W-:Y:S03]  /*7720*/  FFMA R40, R43, R47, R40 ;  /* 0x0000002f2b287223 */ /* 0x000fe60000000028 */
[----:B------:R-:W-:Y:S01]  /*7730*/  @P0 LOP3.LUT R37, R41, 0x80000000, R42, 0xb8, !PT ;  /* 0x8000000029250812 */ /* 0x000fe200078eb82a */
[C---:B------:R-:W-:Y:S01]  /*7740*/  FMUL R42, R45.reuse, R45 ;  /* 0x0000002d2d2a7220 */ /* 0x040fe20000400000 */
[----:B------:R-:W-:Y:S02]  /*7750*/  FSEL R41, R72, 0.12837915122509002686, P1 ;  /* 0x3e0375d348297808 */ /* 0x000fe40000800000 */
[C---:B------:R-:W-:Y:S03]  /*7760*/  FSETP.GE.AND P0, PT, |R45|.reuse, 1.0029599666595458984, PT ;  /* 0x3f8060fe2d00780b */ /* 0x040fe60003f06200 */
[----:B------:R-:W-:Y:S01]  /*7770*/  FFMA R41, R40, R47, R41 ;  /* 0x0000002f28297223 */ /* 0x000fe20000000029 */
[----:B------:R-:W-:Y:S01]  /*7780*/  FSEL R48, |R45|, R42, P0 ;  /* 0x0000002a2d307208 */ /* 0x000fe20000000200 */
[----:B------:R-:W2:Y:S01]  /*7790*/  @P2 MUFU.EX2 R47, R39 ;  /* 0x00000027002f2308 */ /* 0x000ea20000000800 */
[----:B------:R-:W-:Y:S01]  /*77a0*/  FSEL R43, R82, 8.4834944573231041431e-05, P0 ;  /* 0x38b1e96a522b7808 */ /* 0x000fe20000000000 */
[----:B------:R-:W-:Y:S01]  /*77b0*/  FFMA R38, R41, R38, R38 ;  /* 0x0000002629267223 */ /* 0x000fe20000000026 */
[----:B------:R-:W-:Y:S02]  /*77c0*/  FSEL R40, -R76, -0.00082130916416645050049, P0 ;  /* 0xba574d204c287808 */ /* 0x000fe40000000100 */
[----:B------:R-:W-:Y:S02]  /*77d0*/  FSEL R41, R71, 0.0052134888246655464172, P0 ;  /* 0x3baad5ea47297808 */ /* 0x000fe40000000000 */
[----:B------:R-:W-:Y:S01]  /*77e0*/  FSEL R42, -R75, -0.026868773624300956726, P0 ;  /* 0xbcdc1be74b2a7808 */ /* 0x000fe20000000100 */
[-C--:B------:R-:W-:Y:S01]  /*77f0*/  FFMA R40, R43, R48.reuse, R40 ;  /* 0x000000302b287223 */ /* 0x080fe20000000028 */
[----:B------:R-:W-:Y:S03]  /*7800*/  FSEL R43, R74, 0.11284004896879196167, P0 ;  /* 0x3de718af4a2b7808 */ /* 0x000fe60000000000 */
[-C--:B------:R-:W-:Y:S01]  /*7810*/  FFMA R41, R40, R48.reuse, R41 ;  /* 0x0000003028297223 */ /* 0x080fe20000000029 */
[----:B------:R-:W-:Y:S03]  /*7820*/  FSEL R40, R73, -0.37612664699554443359, P0 ;  /* 0xbec093ac49287808 */ /* 0x000fe60000000000 */
[-C--:B------:R-:W-:Y:S01]  /*7830*/  FFMA R42, R41, R48.reuse, R42 ;  /* 0x00000030292a7223 */ /* 0x080fe2000000002a */
[----:B------:R-:W-:Y:S01]  /*7840*/  FSEL R41, R72, 0.12837915122509002686, P0 ;  /* 0x3e0375d348297808 */ /* 0x000fe20000000000 */
[----:B--2---:R-:W-:Y:S01]  /*7850*/  @P2 FADD R49, -R47, 1 ;  /* 0x3f8000002f312421 */ /* 0x004fe20000000100 */
[----:B------:R-:W-:Y:S01]  /*7860*/  FMUL R47, R8, 0.70710676908493041992 ;  /* 0x3f3504f3082f7820 */ /* 0x000fe20000400000 */
[-C--:B------:R-:W-:Y:S03]  /*7870*/  FFMA R43, R42, R48.reuse, R43 ;  /* 0x000000302a2b7223 */ /* 0x080fe6000000002b */
[----:B------:R-:W-:Y:S01]  /*7880*/  @P2 LOP3.LUT R39, R49, 0x80000000, R44, 0xb8, !PT ;  /* 0x8000000031272812 */ /* 0x000fe200078eb82c */
[-C--:B------:R-:W-:Y:S01]  /*7890*/  FFMA R40, R43, R48.reuse, R40 ;  /* 0x000000302b287223 */ /* 0x080fe20000000028 */
[C---:B------:R-:W-:Y:S01]  /*78a0*/  FSETP.GE.AND P2, PT, |R47|.reuse, 1.0029599666595458984, PT ;  /* 0x3f8060fe2f00780b */ /* 0x040fe20003f46200 */
[C---:B------:R-:W-:Y:S01]  /*78b0*/  FMUL R42, R47.reuse, R47 ;  /* 0x0000002f2f2a7220 */ /* 0x040fe20000400000 */
[----:B------:R-:W2:Y:S01]  /*78c0*/  @P1 MUFU.EX2 R49, R38 ;  /* 0x0000002600311308 */ /* 0x000ea20000000800 */
[----:B------:R-:W-:Y:S01]  /*78d0*/  FFMA R41, R40, R48, R41 ;  /* 0x0000003028297223 */ /* 0x000fe20000000029 */
[----:B------:R-:W-:Y:S02]  /*78e0*/  FSEL R40, -R48, R45, P0 ;  /* 0x0000002d30287208 */ /* 0x000fe40000000100 */
[----:B------:R-:W-:Y:S02]  /*78f0*/  FSEL R48, |R47|, R42, P2 ;  /* 0x0000002a2f307208 */ /* 0x000fe40001000200 */
        /* <DEDUP_REMOVED lines=17> */
[C---:B------:R-:W-:Y:S01]  /*7a10*/  FSETP.GE.AND P1, PT, |R49|.reuse, 1.0029599666595458984, PT ;  /* 0x3f8060fe3100780b */ /* 0x040fe20003f26200 */
[----:B------:R-:W-:Y:S02]  /*7a20*/  FADD R38, R38, 1 ;  /* 0x3f80000026267421 */ /* 0x000fe40000000000 */
[----:B------:R-:W-:Y:S01]  /*7a30*/  FFMA R41, R42, R48, R41 ;  /* 0x000000302a297223 */ /* 0x000fe20000000029 */
[----:B------:R-:W-:Y:S02]  /*7a40*/  FSEL R42, -R48, R47, P2 ;  /* 0x0000002f302a7208 */ /* 0x000fe40001000100 */
        /* <DEDUP_REMOVED lines=9> */
[-C--:B------:R-:W-:Y:S04]  /*7ae0*/  FFMA R44, R43, R50.reuse, R44 ;  /* 0x000000322b2c7223 */ /* 0x080fe8000000002c */
[-C--:B------:R-:W-:Y:S01]  /*7af0*/  FFMA R41, R44, R50.reuse, R41 ;  /* 0x000000322c297223 */ /* 0x080fe20000000029 */
[----:B------:R-:W-:Y:S01]  /*7b00*/  FSEL R44, R72, 0.12837915122509002686, P1 ;  /* 0x3e0375d3482c7808 */ /* 0x000fe20000800000 */
[----:B--2---:R-:W-:Y:S01]  /*7b10*/  @P0 FADD R52, -R48, 1 ;  /* 0x3f80000030340421 */ /* 0x004fe20000000100 */
[----:B------:R-:W-:Y:S01]  /*7b20*/  FMUL R48, R10, 0.70710676908493041992 ;  /* 0x3f3504f30a307820 */ /* 0x000fe20000400000 */
[----:B------:R-:W-:Y:S01]  /*7b30*/  FFMA R46, R41, R50, R46 ;  /* 0x00000032292e7223 */ /* 0x000fe2000000002e */
[----:B------:R-:W-:Y:S02]  /*7b40*/  FSEL R41, R73, -0.37612664699554443359, P1 ;  /* 0xbec093ac49297808 */ /* 0x000fe40000800000 */
[----:B------:R-:W-:Y:S01]  /*7b50*/  @P0 LOP3.LUT R40, R52, 0x80000000, R45, 0xb8, !PT ;  /* 0x8000000034280812 */ /* 0x000fe200078eb82d */
[C---:B------:R-:W-:Y:S01]  /*7b60*/  FMUL R43, R48.reuse, R48 ;  /* 0x00000030302b7220 */ /* 0x040fe20000400000 */
[----:B------:R-:W-:Y:S01]  /*7b70*/  FSETP.GE.AND P0, PT, |R48|, 1.0029599666595458984, PT ;  /* 0x3f8060fe3000780b */ /* 0x000fe20003f06200 */
[-C--:B------:R-:W-:Y:S02]  /*7b80*/  FFMA R41, R46, R50.reuse, R41 ;  /* 0x000000322e297223 */ /* 0x080fe40000000029 */
[----:B------:R-:W-:Y:S01]  /*7b90*/  FADD R40, R40, 1 ;  /* 0x3f80000028287421 */ /* 0x000fe20000000000 */
[----:B------:R-:W-:Y:S01]  /*7ba0*/  FSEL R51, |R48|, R43, P0 ;  /* 0x0000002b30337208 */ /* 0x000fe20000000200 */
[----:B------:R-:W-:Y:S01]  /*7bb0*/  FFMA R44, R41, R50, R44 ;  /* 0x00000032292c7223 */ /* 0x000fe2000000002c */
[----:B------:R-:W-:Y:S02]  /*7bc0*/  FSEL R41, -R50, R49, P1 ;  /* 0x0000003132297208 */ /* 0x000fe40000800100 */
[----:B------:R-:W-:Y:S01]  /*7bd0*/  FSEL R46, R82, 8.4834944573231041431e-05, P0 ;  /* 0x38b1e96a522e7808 */ /* 0x000fe20000000000 */
[----:B------:R-:W2:Y:S01]  /*7be0*/  @P2 MUFU.EX2 R50, R42 ;  /* 0x0000002a00322308 */ /* 0x000ea20000000800 */
[----:B------:R-:W-:Y:S01]  /*7bf0*/  FSEL R43, -R76, -0.00082130916416645050049, P0 ;  /* 0xba574d204c2b7808 */ /* 0x000fe20000000100 */
[----:B------:R-:W-:Y:S01]  /*7c00*/  FFMA R41, R44, R41, R41 ;  /* 0x000000292c297223 */ /* 0x000fe20000000029 */
[----:B------:R-:W-:Y:S02]  /*7c10*/  FSEL R44, R71, 0.0052134888246655464172, P0 ;  /* 0x3baad5ea472c7808 */ /* 0x000fe40000000000 */
[----:B------:R-:W-:Y:S01]  /*7c20*/  FSEL R45, -R75, -0.026868773624300956726, P0 ;  /* 0xbcdc1be74b2d7808 */ /* 0x000fe20000000100 */
[-C--:B------:R-:W-:Y:S01]  /*7c30*/  FFMA R43, R46, R51.reuse, R43 ;  /* 0x000000332e2b7223 */ /* 0x080fe2000000002b */
[----:B------:R-:W-:Y:S03]  /*7c40*/  FSEL R46, R74, 0.11284004896879196167, P0 ;  /* 0x3de718af4a2e7808 */ /* 0x000fe60000000000 */
[----:B------:R-:W3:Y:S01]  /*7c50*/  @P1 MUFU.EX2 R52, R41 ;  /* 0x0000002900341308 */ /* 0x000ee20000000800 */
[-C--:B------:R-:W-:Y:S01]  /*7c60*/  FFMA R44, R43, R51.reuse, R44 ;  /* 0x000000332b2c7223 */ /* 0x080fe2000000002c */
[----:B------:R-:W-:Y:S03]  /*7c70*/  FSEL R43, R73, -0.37612664699554443359, P0 ;  /* 0xbec093ac492b7808 */ /* 0x000fe60000000000 */
[-C--:B------:R-:W-:Y:S01]  /*7c80*/  FFMA R45, R44, R51.reuse, R45 ;  /* 0x000000332c2d7223 */ /* 0x080fe2000000002d */
[----:B--2---:R-:W-:Y:S03]  /*7c90*/  @P2 FADD R44, -R50, 1 ;  /* 0x3f800000322c2421 */ /* 0x004fe60000000100 */
[-C--:B------:R-:W-:Y:S01]  /*7ca0*/  FFMA R46, R45, R51.reuse, R46 ;  /* 0x000000332d2e7223 */ /* 0x080fe2000000002e */
[----:B------:R-:W-:Y:S01]  /*7cb0*/  FMUL R50, R15, 0.70710676908493041992 ;  /* 0x3f3504f30f327820 */ /* 0x000fe20000400000 */
[----:B------:R-:W-:Y:S02]  /*7cc0*/  @P2 LOP3.LUT R42, R44, 0x80000000, R47, 0xb8, !PT ;  /* 0x800000002c2a2812 */ /* 0x000fe400078eb82f */
[-C--:B------:R-:W-:Y:S01]  /*7cd0*/  FFMA R43, R46, R51.reuse, R43 ;  /* 0x000000332e2b7223 */ /* 0x080fe2000000002b */
[----:B------:R-:W-:Y:S01]  /*7ce0*/  FSEL R44, R72, 0.12837915122509002686, P0 ;  /* 0x3e0375d3482c7808 */ /* 0x000fe20000000000 */
[C---:B------:R-:W-:Y:S01]  /*7cf0*/  FMUL R45, R50.reuse, R50 ;  /* 0x00000032322d7220 */ /* 0x040fe20000400000 */
[----:B------:R-:W-:Y:S01]  /*7d00*/  FSETP.GE.AND P2, PT, |R50|, 1.0029599666595458984, PT ;  /* 0x3f8060fe3200780b */ /* 0x000fe20003f46200 */
[----:B---3--:R-:W-:Y:S01]  /*7d10*/  @P1 FADD R54, -R52, 1 ;  /* 0x3f80000034361421 */ /* 0x008fe20000000100 */
[----:B------:R-:W-:Y:S01]  /*7d20*/  FMUL R52, R12, 0.70710676908493041992 ;  /* 0x3f3504f30c347820 */ /* 0x000fe20000400000 */
        /* <DEDUP_REMOVED lines=41> */
[----:B------:R-:W-:Y:S01]  /*7fc0*/  FSETP.GE.AND P0, PT, |R51|, 1.0029599666595458984, PT ;  /* 0x3f8060fe3300780b */ /* 0x000fe20003f06200 */
[----:B------:R-:W-:Y:S02]  /*7fd0*/  FADD R43, R43, 1 ;  /* 0x3f8000002b2b7421 */ /* 0x000fe40000000000 */
        /* <DEDUP_REMOVED lines=42> */
[C---:B------:R-:W-:Y:S03]  /*8280*/  FSETP.GE.AND P1, PT, |R55|.reuse, 1.0029599666595458984, PT ;  /* 0x3f8060fe3700780b */ /* 0x040fe60003f26200 */
        /* <DEDUP_REMOVED lines=168> */
[-C--:B------:R-:W-:Y:S01]  /*8d10*/  FFMA R56, R55, R64.reuse, R56 ;  /* 0x0000004037387223 */ /* 0x080fe20000000038 */
[----:B------:R-:W-:Y:S03]  /*8d20*/  FSEL R55, R73, -0.37612664699554443359, P0 ;  /* 0xbec093ac49377808 */ /* 0x000fe60000000000 */
[-C--:B------:R-:W-:Y:S01]  /*8d30*/  FFMA R57, R56, R64.reuse, R57 ;  /* 0x0000004038397223 */ /* 0x080fe20000000039 */
[----:B--2---:R-:W-:Y:S03]  /*8d40*/  @P2 FADD R56, -R62, 1 ;  /* 0x3f8000003e382421 */ /* 0x004fe60000000100 */
[-C--:B------:R-:W-:Y:S01]  /*8d50*/  FFMA R58, R57, R64.reuse, R58 ;  /* 0x00000040393a7223 */ /* 0x080fe2000000003a */
[----:B------:R-:W-:Y:S01]  /*8d60*/  FMUL R62, R27, 0.70710676908493041992 ;  /* 0x3f3504f31b3e7820 */ /* 0x000fe20000400000 */
[----:B------:R-:W-:Y:S02]  /*8d70*/  @P2 LOP3.LUT R54, R56, 0x80000000, R59, 0xb8, !PT ;  /* 0x8000000038362812 */ /* 0x000fe400078eb83b */
[----:B------:R-:W-:Y:S01]  /*8d80*/  FFMA R55, R58, R64, R55 ;  /* 0x000000403a377223 */ /* 0x000fe20000000037 */
[----:B------:R-:W-:Y:S01]  /*8d90*/  FSEL R56, R72, 0.12837915122509002686, P0 ;  /* 0x3e0375d348387808 */ /* 0x000fe20000000000 */
[C---:B------:R-:W-:Y:S01]  /*8da0*/  FMUL R57, R62.reuse, R62 ;  /* 0x0000003e3e397220 */ /* 0x040fe20000400000 */
[----:B------:R-:W-:Y:S03]  /*8db0*/  FSETP.GE.AND P2, PT, |R62|, 1.0029599666595458984, PT ;  /* 0x3f8060fe3e00780b */ /* 0x000fe60003f46200 */
        /* <DEDUP_REMOVED lines=29> */
[----:B------:R-:W-:Y:S01]  /*8f90*/  FSEL R59, R71, 0.0052134888246655464172, P1 ;  /* 0x3baad5ea473b7808 */ /* 0x000fe20000800000 */
[----:B------:R-:W3:Y:S01]  /*8fa0*/  @P2 MUFU.EX2 R79, R57 ;  /* 0x00000039004f2308 */ /* 0x000ee20000000800 */
        /* <DEDUP_REMOVED lines=8> */
[-C--:B------:R-:W-:Y:S01]  /*9030*/  FFMA R61, R56, R77.reuse, R61 ;  /* 0x0000004d383d7223 */ /* 0x080fe2000000003d */
[----:B------:R-:W-:Y:S02]  /*9040*/  FSEL R56, -R77, R64, P1 ;  /* 0x000000404d387208 */ /* 0x000fe40000800100 */
[----:B------:R-:W-:Y:S01]  /*9050*/  @P0 LOP3.LUT R55, R59, 0x80000000, R60, 0xb8, !PT ;  /* 0x800000003b370812 */ /* 0x000fe200078eb83c */
[-C--:B------:R-:W-:Y:S01]  /*9060*/  FFMA R58, R61, R77.reuse, R58 ;  /* 0x0000004d3d3a7223 */ /* 0x080fe2000000003a */
[----:B------:R-:W-:Y:S01]  /*9070*/  FSEL R59, R72, 0.12837915122509002686, P1 ;  /* 0x3e0375d3483b7808 */ /* 0x000fe20000800000 */
[C---:B------:R-:W-:Y:S01]  /*9080*/  FMUL R61, R78.reuse, R78 ;  /* 0x0000004e4e3d7220 */ /* 0x040fe20000400000 */
[----:B------:R-:W-:Y:S01]  /*9090*/  FSETP.GE.AND P0, PT, |R78|, 1.0029599666595458984, PT ;  /* 0x3f8060fe4e00780b */ /* 0x000fe20003f06200 */
[----:B------:R-:W-:Y:S01]  /*90a0*/  FADD R55, R55, 1 ;  /* 0x3f80000037377421 */ /* 0x000fe20000000000 */
[----:B---3--:R-:W-:Y:S01]  /*90b0*/  @P2 FADD R81, -R79, 1 ;  /* 0x3f8000004f512421 */ /* 0x008fe20000000100 */
[----:B------:R-:W-:Y:S01]  /*90c0*/  FFMA R59, R58, R77, R59 ;  /* 0x0000004d3a3b7223 */ /* 0x000fe2000000003b */
[----:B------:R-:W-:Y:S01]  /*90d0*/  FSEL R77, |R78|, R61, P0 ;  /* 0x0000003d4e4d7208 */ /* 0x000fe20000000200 */
[----:B------:R-:W-:Y:S01]  /*90e0*/  FMUL R79, R26, 0.70710676908493041992 ;  /* 0x3f3504f31a4f7820 */ /* 0x000fe20000400000 */
        /* <DEDUP_REMOVED lines=13> */
[----:B------:R-:W-:Y:S01]  /*91c0*/  FSEL R62, -R75, -0.026868773624300956726, P2 ;  /* 0xbcdc1be74b3e7808 */ /* 0x000fe20001000100 */
[----:B------:R-:W-:Y:S01]  /*91d0*/  FFMA R61, R60, R77, R61 ;  /* 0x0000004d3c3d7223 */ /* 0x000fe2000000003d */
[----:B------:R-:W-:Y:S03]  /*91e0*/  FMUL R60, R79, R79 ;  /* 0x0000004f4f3c7220 */ /* 0x000fe60000400000 */
[-C--:B------:R-:W-:Y:S01]  /*91f0*/  FFMA R58, R61, R77.reuse, R58 ;  /* 0x0000004d3d3a7223 */ /* 0x080fe2000000003a */
[----:B------:R-:W-:Y:S02]  /*9200*/  FSEL R61, R82, 8.4834944573231041431e-05, P2 ;  /* 0x38b1e96a523d7808 */ /* 0x000fe40001000000 */
[----:B------:R-:W-:Y:S01]  /*9210*/  FSEL R80, |R79|, R60, P2 ;  /* 0x0000003c4f507208 */ /* 0x000fe20001000200 */
[----:B------:R-:W-:Y:S01]  /*9220*/  FFMA R59, R58, R77, R59 ;  /* 0x0000004d3a3b7223 */ /* 0x000fe2000000003b */
[----:B------:R-:W-:Y:S02]  /*9230*/  FSEL R58, -R77, R78, P0 ;  /* 0x0000004e4d3a7208 */ /* 0x000fe40000000100 */
[----:B------:R-:W-:Y:S01]  /*9240*/  FSEL R60, -R76, -0.00082130916416645050049, P2 ;  /* 0xba574d204c3c7808 */ /* 0x000fe20001000100 */
[----:B------:R-:W2:Y:S02]  /*9250*/  @P1 MUFU.EX2 R77, R56 ;  /* 0x00000038004d1308 */ /* 0x000ea40000000800 */
[----:B------:R-:W-:Y:S01]  /*9260*/  FFMA R58, R59, R58, R58 ;  /* 0x0000003a3b3a7223 */ /* 0x000fe2000000003a */
[----:B------:R-:W-:Y:S01]  /*9270*/  FSEL R59, R71, 0.0052134888246655464172, P2 ;  /* 0x3baad5ea473b7808 */ /* 0x000fe20001000000 */
[-C--:B------:R-:W-:Y:S01]  /*9280*/  FFMA R60, R61, R80.reuse, R60 ;  /* 0x000000503d3c7223 */ /* 0x080fe2000000003c */
[----:B------:R-:W-:Y:S03]  /*9290*/  FSEL R61, R74, 0.11284004896879196167, P2 ;  /* 0x3de718af4a3d7808 */ /* 0x000fe60001000000 */
[-C--:B------:R-:W-:Y:S01]  /*92a0*/  FFMA R59, R60, R80.reuse, R59 ;  /* 0x000000503c3b7223 */ /* 0x080fe2000000003b */
[----:B------:R-:W-:Y:S01]  /*92b0*/  FSEL R60, R73, -0.37612664699554443359, P2 ;  /* 0xbec093ac493c7808 */ /* 0x000fe20001000000 */
[----:B------:R-:W3:Y:S02]  /*92c0*/  @P0 MUFU.EX2 R81, R58 ;  /* 0x0000003a00510308 */ /* 0x000ee40000000800 */
[-C--:B------:R-:W-:Y:S04]  /*92d0*/  FFMA R62, R59, R80.reuse, R62 ;  /* 0x000000503b3e7223 */ /* 0x080fe8000000003e */
[-C--:B------:R-:W-:Y:S01]  /*92e0*/  FFMA R61, R62, R80.reuse, R61 ;  /* 0x000000503e3d7223 */ /* 0x080fe2000000003d */
[----:B--2---:R-:W-:Y:S01]  /*92f0*/  @P1 FADD R59, -R77, 1 ;  /* 0x3f8000004d3b1421 */ /* 0x004fe20000000100 */
[----:B------:R-:W-:Y:S02]  /*9300*/  FMUL R77, R31, 0.70710676908493041992 ;  /* 0x3f3504f31f4d7820 */ /* 0x000fe40000400000 */
[-C--:B------:R-:W-:Y:S02]  /*9310*/  FFMA R60, R61, R80.reuse, R60 ;  /* 0x000000503d3c7223 */ /* 0x080fe4000000003c */
[----:B------:R-:W-:Y:S01]  /*9320*/  @P1 LOP3.LUT R56, R59, 0x80000000, R64, 0xb8, !PT ;  /* 0x800000003b381812 */ /* 0x000fe200078eb840 */
[C---:B------:R-:W-:Y:S01]  /*9330*/  FMUL R62, R77.reuse, R77 ;  /* 0x0000004d4d3e7220 */ /* 0x040fe20000400000 */
[----:B------:R-:W-:Y:S02]  /*9340*/  FSEL R59, R72, 0.12837915122509002686, P2 ;  /* 0x3e0375d3483b7808 */ /* 0x000fe40001000000 */
[----:B------:R-:W-:Y:S01]  /*9350*/  FSETP.GE.AND P1, PT, |R77|, 1.0029599666595458984, PT ;  /* 0x3f8060fe4d00780b */ /* 0x000fe20003f26200 */
[----:B---3--:R-:W-:Y:S02]  /*9360*/  @P0 FADD R81, -R81, 1 ;  /* 0x3f80000051510421 */ /* 0x008fe40000000100 */
        /* <DEDUP_REMOVED lines=12> */
[----:B------:R-:W-:Y:S01]  /*9430*/  FSEL R61, R73, -0.37612664699554443359, P1 ;  /* 0xbec093ac493d7808 */ /* 0x000fe20000800000 */
[----:B------:R-:W-:Y:S02]  /*9440*/  FMUL R78, R0, 0.5 ;  /* 0x3f000000004e7820 */ /* 0x000fe40000400000 */
[----:B------:R-:W-:Y:S01]  /*9450*/  FFMA R59, R62, R80, R59 ;  /* 0x000000503e3b7223 */ /* 0x000fe2000000003b */
[----:B------:R-:W-:Y:S01]  /*9460*/  FSEL R62, R72, 0.12837915122509002686, P1 ;  /* 0x3e0375d3483e7808 */ /* 0x000fe20000800000 */
[----:B------:R-:W-:Y:S01]  /*9470*/  FMUL R78, R141, R78 ;  /* 0x0000004e8d4e7220 */ /* 0x000fe20000400000 */
[----:B------:R-:W-:Y:S01]  /*9480*/  FMUL R141, R3, 0.5 ;  /* 0x3f000000038d7820 */ /* 0x000fe20000400000 */
[-C--:B------:R-:W-:Y:S01]  /*9490*/  FFMA R64, R59, R80.reuse, R64 ;  /* 0x000000503b407223 */ /* 0x080fe20000000040 */
[----:B------:R-:W-:Y:S01]  /*94a0*/  FSEL R59, -R80, R77, P1 ;  /* 0x0000004d503b7208 */ /* 0x000fe20000800100 */
[----:B------:R-:W-:Y:S01]  /*94b0*/  FADD R58, R58, 1 ;  /* 0x3f8000003a3a7421 */ /* 0x000fe20000000000 */
[----:B------:R-:W-:Y:S01]  /*94c0*/  FMUL R141, R36, R141 ;  /* 0x0000008d248d7220 */ /* 0x000fe20000400000 */
[-C--:B------:R-:W-:Y:S01]  /*94d0*/  FFMA R61, R64, R80.reuse, R61 ;  /* 0x00000050403d7223 */ /* 0x080fe2000000003d */
[----:B------:R-:W-:Y:S01]  /*94e0*/  FMUL R64, R28, 0.70710676908493041992 ;  /* 0x3f3504f31c407820 */ /* 0x000fe20000400000 */
[----:B------:R-:W-:Y:S02]  /*94f0*/  FMUL R36, R7, 0.5 ;  /* 0x3f00000007247820 */ /* 0x000fe40000400000 */
[----:B------:R-:W-:Y:S01]  /*9500*/  FFMA R62, R61, R80, R62 ;  /* 0x000000503d3e7223 */ /* 0x000fe2000000003e */
[C---:B------:R-:W-:Y:S01]  /*9510*/  FMUL R61, R64.reuse, R64 ;  /* 0x00000040403d7220 */ /* 0x040fe20000400000 */
[----:B------:R-:W-:Y:S01]  /*9520*/  FSETP.GE.AND P0, PT, |R64|, 1.0029599666595458984, PT ;  /* 0x3f8060fe4000780b */ /* 0x000fe20003f06200 */
[----:B------:R-:W-:Y:S01]  /*9530*/  FMUL R80, R2, 0.5 ;  /* 0x3f00000002507820 */ /* 0x000fe20000400000 */
[----:B------:R-:W-:Y:S02]  /*9540*/  FFMA R59, R62, R59, R59 ;  /* 0x0000003b3e3b7223 */ /* 0x000fe4000000003b */
[----:B------:R-:W-:Y:S01]  /*9550*/  FSEL R81, |R64|, R61, P0 ;  /* 0x0000003d40517208 */ /* 0x000fe20000000200 */
[----:B------:R-:W-:Y:S01]  /*9560*/  FMUL R139, R139, R80 ;  /* 0x000000508b8b7220 */ /* 0x000fe20000400000 */
[----:B------:R-:W-:Y:S01]  /*9570*/  FSEL R85, R82, 8.4834944573231041431e-05, P0 ;  /* 0x38b1e96a52557808 */ /* 0x000fe20000000000 */
[----:B------:R-:W2:Y:S01]  /*9580*/  @P2 MUFU.EX2 R62, R60 ;  /* 0x0000003c003e2308 */ /* 0x000ea20000000800 */
[----:B------:R-:W-:Y:S02]  /*9590*/  FSEL R0, -R76, -0.00082130916416645050049, P0 ;  /* 0xba574d204c007808 */ /* 0x000fe40000000100 */
[----:B------:R-:W-:Y:S02]  /*95a0*/  FSEL R61, R71, 0.0052134888246655464172, P0 ;  /* 0x3baad5ea473d7808 */ /* 0x000fe40000000000 */
[----:B------:R-:W-:Y:S01]  /*95b0*/  FSEL R2, -R75, -0.026868773624300956726, P0 ;  /* 0xbcdc1be74b027808 */ /* 0x000fe20000000100 */
[-C--:B------:R-:W-:Y:S01]  /*95c0*/  FFMA R0, R85, R81.reuse, R0 ;  /* 0x0000005155007223 */ /* 0x080fe20000000000 */
[----:B------:R-:W-:Y:S02]  /*95d0*/  FSEL R3, R74, 0.11284004896879196167, P0 ;  /* 0x3de718af4a037808 */ /* 0x000fe40000000000 */
[----:B------:R-:W-:Y:S01]  /*95e0*/  FSEL R7, R72, 0.12837915122509002686, P0 ;  /* 0x3e0375d348077808 */ /* 0x000fe20000000000 */
[-C--:B------:R-:W-:Y:S01]  /*95f0*/  FFMA R61, R0, R81.reuse, R61 ;  /* 0x00000051003d7223 */ /* 0x080fe2000000003d */
[----:B------:R-:W-:Y:S02]  /*9600*/  FSEL R0, R73, -0.37612664699554443359, P0 ;  /* 0xbec093ac49007808 */ /* 0x000fe40000000000 */
[----:B------:R-:W-:Y:S01]  /*9610*/  F2FP.F16.F32.PACK_AB R140, R139, R78 ;  /* 0x0000004e8b8c723e */ /* 0x000fe200000000ff */
[-C--:B------:R-:W-:Y:S01]  /*9620*/  FFMA R2, R61, R81.reuse, R2 ;  /* 0x000000513d027223 */ /* 0x080fe20000000002 */
[----:B------:R-:W-:Y:S01]  /*9630*/  FADD R61, R33, 1 ;  /* 0x3f800000213d7421 */ /* 0x000fe20000000000 */
[----:B------:R-:W-:Y:S01]  /*9640*/  FMUL R78, R5, 0.5 ;  /* 0x3f000000054e7820 */ /* 0x000fe20000400000 */
[----:B--2---:R-:W-:Y:S01]  /*9650*/  @P2 FADD R62, -R62, 1 ;  /* 0x3f8000003e3e2421 */ /* 0x004fe20000000100 */
[-C--:B------:R-:W-:Y:S01]  /*9660*/  FFMA R3, R2, R81.reuse, R3 ;  /* 0x0000005102037223 */ /* 0x080fe20000000003 */
[----:B------:R-:W-:Y:S03]  /*9670*/  FMUL R36, R61, R36 ;  /* 0x000000243d247220 */ /* 0x000fe60000400000 */
[----:B------:R-:W-:Y:S01]  /*9680*/  @P2 LOP3.LUT R60, R62, 0x80000000, R79, 0xb8, !PT ;  /* 0x800000003e3c2812 */ /* 0x000fe200078eb84f */
[----:B------:R-:W-:Y:S01]  /*9690*/  FFMA R0, R3, R81, R0 ;  /* 0x0000005103007223 */ /* 0x000fe20000000000 */
[C---:B------:R-:W-:Y:S01]  /*96a0*/  FSETP.GE.AND P2, PT, |R32|.reuse, 1.0029599666595458984, PT ;  /* 0x3f8060fe2000780b */ /* 0x040fe20003f46200 */
[----:B------:R-:W-:Y:S01]  /*96b0*/  FMUL R3, R32, R32 ;  /* 0x0000002020037220 */ /* 0x000fe20000400000 */
[----:B------:R-:W-:Y:S01]  /*96c0*/  F2FP.F16.F32.PACK_AB R141, R36, R141 ;  /* 0x0000008d248d723e */ /* 0x000fe200000000ff */
[----:B------:R-:W-:Y:S01]  /*96d0*/  FFMA R7, R0, R81, R7 ;  /* 0x0000005100077223 */ /* 0x000fe20000000007 */
[----:B------:R-:W-:Y:S01]  /*96e0*/  FSEL R0, -R81, R64, P0 ;  /* 0x0000004051007208 */ /* 0x000fe20000000100 */
[----:B------:R-:W-:Y:S01]  /*96f0*/  FMUL R62, R4, 0.5 ;  /* 0x3f000000043e7820 */ /* 0x000fe20000400000 */
[----:B------:R-:W-:Y:S01]  /*9700*/  FSEL R5, |R32|, R3, P2 ;  /* 0x0000000320057208 */ /* 0x000fe20001000200 */
[----:B------:R-:W-:Y:S01]  /*9710*/  FADD R79, R37, 1 ;  /* 0x3f800000254f7421 */ /* 0x000fe20000000000 */
[----:B------:R-:W-:Y:S01]  /*9720*/  FSEL R61, R82, 8.4834944573231041431e-05, P2 ;  /* 0x38b1e96a523d7808 */ /* 0x000fe20001000000 */
[----:B------:R-:W-:Y:S01]  /*9730*/  FADD R37, R39, 1 ;  /* 0x3f80000027257421 */ /* 0x000fe20000000000 */
[----:B------:R-:W-:Y:S01]  /*9740*/  FSEL R2, -R76, -0.00082130916416645050049, P2 ;  /* 0xba574d204c027808 */ /* 0x000fe20001000100 */
[----:B------:R-:W-:Y:S01]  /*9750*/  FMUL R62, R79, R62 ;  /* 0x0000003e4f3e7220 */ /* 0x000fe20000400000 */
[----:B------:R-:W-:Y:S01]  /*9760*/  FSEL R3, R71, 0.0052134888246655464172, P2 ;  /* 0x3baad5ea47037808 */ /* 0x000fe20001000000 */
[----:B------:R-:W-:Y:S01]  /*9770*/  FFMA R0, R7, R0, R0 ;  /* 0x0000000007007223 */ /* 0x000fe20000000000 */
[----:B------:R-:W-:Y:S01]  /*9780*/  FSEL R4, -R75, -0.026868773624300956726, P2 ;  /* 0xbcdc1be74b047808 */ /* 0x000fe20001000100 */
[-C--:B------:R-:W-:Y:S01]  /*9790*/  FFMA R2, R61, R5.reuse, R2 ;  /* 0x000000053d027223 */ /* 0x080fe20000000002 */
[----:B------:R-:W2:Y:S01]  /*97a0*/  @P1 MUFU.EX2 R36, R59 ;  /* 0x0000003b00241308 */ /* 0x000ea20000000800 */
[----:B------:R-:W-:Y:S01]  /*97b0*/  FMUL R37, R37, R78 ;  /* 0x0000004e25257220 */ /* 0x000fe20000400000 */
[----:B------:R-:W-:Y:S01]  /*97c0*/  FMUL R61, R11, 0.5 ;  /* 0x3f0000000b3d7820 */ /* 0x000fe20000400000 */
[-C--:B------:R-:W-:Y:S01]  /*97d0*/  FFMA R3, R2, R5.reuse, R3 ;  /* 0x0000000502037223 */ /* 0x080fe20000000003 */
[----:B------:R-:W-:Y:S01]  /*97e0*/  FSEL R2, R73, -0.37612664699554443359, P2 ;  /* 0xbec093ac49027808 */ /* 0x000fe20001000000 */
[----:B------:R-:W-:Y:S01]  /*97f0*/  FMUL R7, R30, 0.70710676908493041992 ;  /* 0x3f3504f31e077820 */ /* 0x000fe20000400000 */
[----:B------:R-:W-:Y:S01]  /*9800*/  F2FP.F16.F32.PACK_AB R142, R37, R62 ;  /* 0x0000003e258e723e */ /* 0x000fe200000000ff */
[----:B------:R-:W-:Y:S01]  /*9810*/  FFMA R4, R3, R5, R4 ;  /* 0x0000000503047223 */ /* 0x000fe20000000004 */
[----:B------:R-:W-:Y:S01]  /*9820*/  FSEL R3, R74, 0.11284004896879196167, P2 ;  /* 0x3de718af4a037808 */ /* 0x000fe20001000000 */
[----:B------:R-:W-:Y:S01]  /*9830*/  FMUL R39, R6, 0.5 ;  /* 0x3f00000006277820 */ /* 0x000fe20000400000 */
[----:B------:R-:W-:Y:S01]  /*9840*/  FMUL R61, R40, R61 ;  /* 0x0000003d283d7220 */ /* 0x000fe20000400000 */
[----:B------:R-:W-:Y:S01]  /*9850*/  FMUL R40, R8, 0.5 ;  /* 0x3f00000008287820 */ /* 0x000fe20000400000 */
[----:B------:R-:W-:Y:S01]  /*9860*/  FADD R37, R42, 1 ;  /* 0x3f8000002a257421 */ /* 0x000fe20000000000 */
[----:B------:R-:W-:Y:S01]  /*9870*/  FFMA R3, R4, R5, R3 ;  /* 0x0000000504037223 */ /* 0x000fe20000000003 */
[----:B------:R-:W-:Y:S01]  /*9880*/  FSEL R4, -R5, R32, P2 ;  /* 0x0000002005047208 */ /* 0x000fe20001000100 */
[----:B------:R-:W-:Y:S01]  /*9890*/  FMUL R38, R38, R39 ;  /* 0x0000002726267220 */ /* 0x000fe20000400000 */
[----:B------:R-:W-:Y:S01]  /*98a0*/  FMUL R39, R9, 0.5 ;  /* 0x3f00000009277820 */ /* 0x000fe20000400000 */
[-C--:B------:R-:W-:Y:S01]  /*98b0*/  FFMA R2, R3, R5.reuse, R2 ;  /* 0x0000000503027223 */ /* 0x080fe20000000002 */
[----:B------:R-:W-:Y:S01]  /*98c0*/  FSEL R3, R72, 0.12837915122509002686, P2 ;  /* 0x3e0375d348037808 */ /* 0x000fe20001000000 */
[----:B--2---:R-:W-:Y:S01]  /*98d0*/  @P1 FADD R36, -R36, 1 ;  /* 0x3f80000024241421 */ /* 0x004fe20000000100 */
[----:B------:R-:W-:Y:S01]  /*98e0*/  F2FP.F16.F32.PACK_AB R143, R61, R38 ;  /* 0x000000263d8f723e */ /* 0x000fe200000000ff */
[----:B------:R-:W-:Y:S01]  /*98f0*/  FMUL R40, R37, R40 ;  /* 0x0000002825287220 */ /* 0x000fe20000400000 */
[----:B------:R-:W-:Y:S01]  /*9900*/  FADD R38, R41, 1 ;  /* 0x3f80000029267421 */ /* 0x000fe20000000000 */
[----:B------:R-:W-:Y:S01]  /*9910*/  FFMA R3, R2, R5, R3 ;  /* 0x0000000502037223 */ /* 0x000fe20000000003 */
[----:B------:R-:W-:Y:S01]  /*9920*/  @P1 LOP3.LUT R59, R36, 0x80000000, R77, 0xb8, !PT ;  /* 0x80000000243b1812 */ /* 0x000fe200078eb84d */
[C---:B------:R-:W-:Y:S01]  /*9930*/  FMUL R2, R7.reuse, R7 ;  /* 0x0000000707027220 */ /* 0x040fe20000400000 */
[----:B------:R-:W-:Y:S01]  /*9940*/  FSETP.GE.AND P1, PT, |R7|, 1.0029599666595458984, PT ;  /* 0x3f8060fe0700780b */ /* 0x000fe20003f26200 */
[----:B------:R1:W-:Y:S01]  /*9950*/  STS.128 [R130+UR8], R140 ;  /* 0x0000008c82007988 */ /* 0x0003e20008000c08 */
[----:B------:R-:W-:Y:S01]  /*9960*/  FMUL R39, R38, R39 ;  /* 0x0000002726277220 */ /* 0x000fe20000400000 */
[----:B------:R-:W-:Y:S01]  /*9970*/  FMUL R41, R15, 0.5 ;  /* 0x3f0000000f297820 */ /* 0x000fe20000400000 */
[----:B------:R-:W-:Y:S01]  /*9980*/  FSEL R9, |R7|, R2, P1 ;  /* 0x0000000207097208 */ /* 0x000fe20000800200 */
[----:B------:R-:W-:Y:S01]  /*9990*/  FADD R42, R45, 1 ;  /* 0x3f8000002d2a7421 */ /* 0x000fe20000000000 */
[----:B------:R-:W-:Y:S01]  /*99a0*/  FSEL R37, R82, 8.4834944573231041431e-05, P1 ;  /* 0x38b1e96a52257808 */ /* 0x000fe20000800000 */
[----:B------:R-:W-:Y:S01]  /*99b0*/  FMUL R38, R10, 0.5 ;  /* 0x3f0000000a267820 */ /* 0x000fe20000400000 */
[----:B------:R-:W-:Y:S01]  /*99c0*/  FSEL R2, -R76, -0.00082130916416645050049, P1 ;  /* 0xba574d204c027808 */ /* 0x000fe20000800100 */
[----:B------:R-:W2:Y:S01]  /*99d0*/  @P0 MUFU.EX2 R36, R0 ;  /* 0x0000000000240308 */ /* 0x000ea20000000800 */
[----:B------:R-:W-:Y:S01]  /*99e0*/  FSEL R6, -R75, -0.026868773624300956726, P1 ;  /* 0xbcdc1be74b067808 */ /* 0x000fe20000800100 */
[----:B------:R-:W-:Y:S01]  /*99f0*/  FMUL R41, R42, R41 ;  /* 0x000000292a297220 */ /* 0x000fe20000400000 */
[----:B------:R-:W-:Y:S01]  /*9a00*/  FSEL R5, R74, 0.11284004896879196167, P1 ;  /* 0x3de718af4a057808 */ /* 0x000fe20000800000 */
[----:B------:R-:W-:Y:S01]  /*9a10*/  FMUL R38, R43, R38 ;  /* 0x000000262b267220 */ /* 0x000fe20000400000 */
[----:B------:R-:W-:Y:S01]  /*9a20*/  F2FP.F16.F32.PACK_AB R40, R39, R40 ;  /* 0x000000282728723e */ /* 0x000fe200000000ff */
[----:B------:R-:W-:Y:S01]  /*9a30*/  FADD R43, R48, 1 ;  /* 0x3f800000302b7421 */ /* 0x000fe20000000000 */
[----:B------:R-:W-:Y:S01]  /*9a40*/  FMUL R42, R12, 0.5 ;  /* 0x3f0000000c2a7820 */ /* 0x000fe20000400000 */
[----:B------:R-:W-:Y:S01]  /*9a50*/  FADD R45, R50, 1 ;  /* 0x3f800000322d7421 */ /* 0x000fe20000000000 */
[----:B------:R-:W-:Y:S01]  /*9a60*/  F2FP.F16.F32.PACK_AB R41, R41, R38 ;  /* 0x000000262929723e */ /* 0x000fe200000000ff */
[----:B------:R-:W-:Y:S01]  /*9a70*/  FMUL R38, R14, 0.5 ;  /* 0x3f0000000e267820 */ /* 0x000fe20000400000 */
[----:B------:R-:W-:Y:S01]  /*9a80*/  FMUL R48, R24, 0.5 ;  /* 0x3f00000018307820 */ /* 0x000fe20000400000 */
[----:B------:R-:W-:Y:S01]  /*9a90*/  FFMA R4, R3, R4, R4 ;  /* 0x0000000403047223 */ /* 0x000fe20000000004 */
[----:B------:R-:W-:Y:S01]  /*9aa0*/  FSEL R3, R71, 0.0052134888246655464172, P1 ;  /* 0x3baad5ea47037808 */ /* 0x000fe20000800000 */
[----:B------:R-:W-:Y:S01]  /*9ab0*/  FMUL R38, R43, R38 ;  /* 0x000000262b267220 */ /* 0x000fe20000400000 */
[-C--:B------:R-:W-:Y:S01]  /*9ac0*/  FFMA R2, R37, R9.reuse, R2 ;  /* 0x0000000925027223 */ /* 0x080fe20000000002 */
[----:B------:R-:W-:Y:S01]  /*9ad0*/  FMUL R8, R35, 0.70710676908493041992 ;  /* 0x3f3504f323087820 */ /* 0x000fe20000400000 */
[----:B--2---:R-:W-:Y:S01]  /*9ae0*/  @P0 FADD R39, -R36, 1 ;  /* 0x3f80000024270421 */ /* 0x004fe20000000100 */
[----:B------:R-:W-:Y:S01]  /*9af0*/  FADD R37, R44, 1 ;  /* 0x3f8000002c257421 */ /* 0x000fe20000000000 */
[-C--:B------:R-:W-:Y:S01]  /*9b00*/  FFMA R3, R2, R9.reuse, R3 ;  /* 0x0000000902037223 */ /* 0x080fe20000000003 */
[----:B------:R-:W-:Y:S01]  /*9b10*/  FSEL R2, R73, -0.37612664699554443359, P1 ;  /* 0xbec093ac49027808 */ /* 0x000fe20000800000 */
[----:B------:R-:W-:Y:S01]  /*9b20*/  FADD R44, R47, 1 ;  /* 0x3f8000002f2c7421 */ /* 0x000fe20000000000 */
[----:B------:R-:W-:Y:S01]  /*9b30*/  @P0 LOP3.LUT R0, R39, 0x80000000, R64, 0xb8, !PT ;  /* 0x8000000027000812 */ /* 0x000fe200078eb840 */
[-C--:B------:R-:W-:Y:S01]  /*9b40*/  FFMA R6, R3, R9.reuse, R6 ;  /* 0x0000000903067223 */ /* 0x080fe20000000006 */
[----:B------:R-:W-:Y:S01]  /*9b50*/  FSEL R3, R72, 0.12837915122509002686, P1 ;  /* 0x3e0375d348037808 */ /* 0x000fe20000800000 */
[C---:B------:R-:W-:Y:S01]  /*9b60*/  FMUL R11, R8.reuse, R8 ;  /* 0x00000008080b7220 */ /* 0x040fe20000400000 */
[----:B------:R-:W-:Y:S01]  /*9b70*/  FSETP.GE.AND P0, PT, |R8|, 1.0029599666595458984, PT ;  /* 0x3f8060fe0800780b */ /* 0x000fe20003f06200 */
[-C--:B------:R-:W-:Y:S01]  /*9b80*/  FFMA R5, R6, R9.reuse, R5 ;  /* 0x0000000906057223 */ /* 0x080fe20000000005 */
[----:B------:R-:W-:Y:S01]  /*9b90*/  FMUL R42, R37, R42 ;  /* 0x0000002a252a7220 */ /* 0x000fe20000400000 */
[----:B------:R-:W-:Y:S01]  /*9ba0*/  FMUL R37, R13, 0.5 ;  /* 0x3f0000000d257820 */ /* 0x000fe20000400000 */
[----:B------:R-:W-:Y:S01]  /*9bb0*/  FSEL R36, R82, 8.4834944573231041431e-05, P0 ;  /* 0x38b1e96a52247808 */ /* 0x000fe20000000000 */
[----:B------:R-:W-:Y:S01]  /*9bc0*/  FFMA R2, R5, R9, R2 ;  /* 0x0000000905027223 */ /* 0x000fe20000000002 */
[----:B------:R-:W-:Y:S01]  /*9bd0*/  FSEL R5, -R76, -0.00082130916416645050049, P0 ;  /* 0xba574d204c057808 */ /* 0x000fe20000000100 */
[----:B------:R-:W-:Y:S01]  /*9be0*/  FMUL R37, R46, R37 ;  /* 0x000000252e257220 */ /* 0x000fe20000400000 */
[----:B------:R-:W-:Y:S01]  /*9bf0*/  FSEL R6, R71, 0.0052134888246655464172, P0 ;  /* 0x3baad5ea47067808 */ /* 0x000fe20000000000 */
[----:B------:R-:W-:Y:S01]  /*9c00*/  FMUL R39, R19, 0.5 ;  /* 0x3f00000013277820 */ /* 0x000fe20000400000 */
[----:B------:R-:W-:Y:S01]  /*9c10*/  FFMA R3, R2, R9, R3 ;  /* 0x0000000902037223 */ /* 0x000fe20000000003 */
[----:B------:R-:W-:Y:S01]  /*9c20*/  FSEL R2, -R9, R7, P1 ;  /* 0x0000000709027208 */ /* 0x000fe20000800100 */
[----:B------:R-:W-:Y:S01]  /*9c30*/  FADD R47, R54, 1 ;  /* 0x3f800000362f7421 */ /* 0x000fe20000000000 */
[----:B------:R-:W-:Y:S01]  /*9c40*/  FSEL R9, |R8|, R11, P0 ;  /* 0x0000000b08097208 */ /* 0x000fe20000000200 */
[----:B------:R-:W-:Y:S01]  /*9c50*/  FMUL R39, R44, R39 ;  /* 0x000000272c277220 */ /* 0x000fe20000400000 */
[----:B------:R-:W-:Y:S01]  /*9c60*/  F2FP.F16.F32.PACK_AB R42, R37, R42 ;  /* 0x0000002a252a723e */ /* 0x000fe200000000ff */
[----:B------:R-:W-:Y:S01]  /*9c70*/  FMUL R37, R17, 0.5 ;  /* 0x3f00000011257820 */ /* 0x000fe20000400000 */
[----:B------:R-:W-:Y:S01]  /*9c80*/  FADD R44, R51, 1 ;  /* 0x3f800000332c7421 */ /* 0x000fe20000000000 */
[----:B------:R-:W-:Y:S01]  /*9c90*/  FADD R51, R56, 1 ;  /* 0x3f80000038337421 */ /* 0x000fe20000000000 */
[----:B------:R-:W-:Y:S01]  /*9ca0*/  F2FP.F16.F32.PACK_AB R43, R39, R38 ;  /* 0x00000026272b723e */ /* 0x000fe200000000ff */
[----:B------:R-:W-:Y:S01]  /*9cb0*/  FMUL R38, R18, 0.5 ;  /* 0x3f00000012267820 */ /* 0x000fe20000400000 */
[----:B------:R-:W-:Y:S01]  /*9cc0*/  FMUL R37, R44, R37 ;  /* 0x000000252c257220 */ /* 0x000fe20000400000 */
[----:B------:R-:W-:Y:S01]  /*9cd0*/  FFMA R2, R3, R2, R2 ;  /* 0x0000000203027223 */ /* 0x000fe20000000002 */
[----:B------:R-:W-:Y:S01]  /*9ce0*/  FSEL R3, -R75, -0.026868773624300956726, P0 ;  /* 0xbcdc1be74b037808 */ /* 0x000fe20000000100 */
[----:B------:R-:W-:Y:S01]  /*9cf0*/  FMUL R48, R51, R48 ;  /* 0x0000003033307220 */ /* 0x000fe20000400000 */
[-C--:B------:R-:W-:Y:S01]  /*9d00*/  FFMA R5, R36, R9.reuse, R5 ;  /* 0x0000000924057223 */ /* 0x080fe20000000005 */
[----:B------:R-:W-:Y:S01]  /*9d10*/  FMUL R36, R16, 0.5 ;  /* 0x3f00000010247820 */ /* 0x000fe20000400000 */
[----:B------:R-:W-:Y:S01]  /*9d20*/  @P1 MUFU.EX2 R46, R2 ;  /* 0x00000002002e1308 */ /* 0x000fe20000000800 */
[----:B------:R-:W-:Y:S01]  /*9d30*/  FMUL R39, R23, 0.5 ;  /* 0x3f00000017277820 */ /* 0x000fe20000400000 */
[----:B------:R-:W-:Y:S01]  /*9d40*/  FFMA R6, R5, R9, R6 ;  /* 0x0000000905067223 */ /* 0x000fe20000000006 */
[----:B------:R-:W-:Y:S01]  /*9d50*/  FSEL R5, R73, -0.37612664699554443359, P0 ;  /* 0xbec093ac49057808 */ /* 0x000fe20000000000 */
[----:B------:R-:W-:Y:S01]  /*9d60*/  FMUL R36, R49, R36 ;  /* 0x0000002431247220 */ /* 0x000fe20000400000 */
[----:B------:R-:W-:Y:S01]  /*9d70*/  FMUL R52, R52, R39 ;  /* 0x0000002734347220 */ /* 0x000fe20000400000 */
[-C--:B------:R-:W-:Y:S01]  /*9d80*/  FFMA R3, R6, R9.reuse, R3 ;  /* 0x0000000906037223 */ /* 0x080fe20000000003 */
[----:B------:R-:W-:Y:S01]  /*9d90*/  FSEL R6, R74, 0.11284004896879196167, P0 ;  /* 0x3de718af4a067808 */ /* 0x000fe20000000000 */
[----:B------:R-:W-:Y:S01]  /*9da0*/  FMUL R39, R21, 0.5 ;  /* 0x3f00000015277820 */ /* 0x000fe20000400000 */
[----:B------:R-:W-:Y:S01]  /*9db0*/  F2FP.F16.F32.PACK_AB R36, R37, R36 ;  /* 0x000000242524723e */ /* 0x000fe200000000ff */
[----:B------:R-:W-:Y:S01]  /*9dc0*/  FMUL R37, R45, R38 ;  /* 0x000000262d257220 */ /* 0x000fe20000400000 */
[----:B------:R-:W-:Y:S01]  /*9dd0*/  FMUL R38, R20, 0.5 ;  /* 0x3f00000014267820 */ /* 0x000fe20000400000 */
[----:B------:R-:W-:Y:S01]  /*9de0*/  FFMA R6, R3, R9, R6 ;  /* 0x0000000903067223 */ /* 0x000fe20000000006 */
[----:B------:R-:W-:Y:S01]  /*9df0*/  FSEL R3, -R9, R8, P0 ;  /* 0x0000000809037208 */ /* 0x000fe20000000100 */
[----:B------:R-:W2:Y:S01]  /*9e00*/  @P2 MUFU.EX2 R45, R4 ;  /* 0x00000004002d2308 */ /* 0x000ea20000000800 */
[----:B------:R-:W-:Y:S01]  /*9e10*/  F2FP.F16.F32.PACK_AB R37, R52, R37 ;  /* 0x000000253425723e */ /* 0x000fe200000000ff */
[-C--:B------:R-:W-:Y:S01]  /*9e20*/  FFMA R5, R6, R9.reuse, R5 ;  /* 0x0000000906057223 */ /* 0x080fe20000000005 */
[----:B------:R-:W-:Y:S01]  /*9e30*/  FSEL R6, R72, 0.12837915122509002686, P0 ;  /* 0x3e0375d348067808 */ /* 0x000fe20000000000 */
[----:B------:R-:W-:Y:S01]  /*9e40*/  FADD R44, R53, 1 ;  /* 0x3f800000352c7421 */ /* 0x000fe20000000000 */
[----:B------:R-:W-:Y:S01]  /*9e50*/  FMUL R38, R47, R38 ;  /* 0x000000262f267220 */ /* 0x000fe20000400000 */
[----:B------:R-:W-:Y:S01]  /*9e60*/  FMUL R47, R27, 0.5 ;  /* 0x3f0000001b2f7820 */ /* 0x000fe20000400000 */
[----:B------:R-:W-:Y:S01]  /*9e70*/  FADD R52, R57, 1 ;  /* 0x3f80000039347421 */ /* 0x000fe20000000000 */
[----:B------:R-:W-:Y:S01]  /*9e80*/  FFMA R6, R5, R9, R6 ;  /* 0x0000000905067223 */ /* 0x000fe20000000006 */
[----:B------:R-:W-:Y:S01]  /*9e90*/  FMUL R39, R44, R39 ;  /* 0x000000272c277220 */ /* 0x000fe20000400000 */
[----:B------:R-:W-:Y:S01]  /*9ea0*/  FMUL R44, R22, 0.5 ;  /* 0x3f000000162c7820 */ /* 0x000fe20000400000 */
[----:B------:R-:W-:Y:S01]  /*9eb0*/  FMUL R49, R25, 0.5 ;  /* 0x3f00000019317820 */ /* 0x000fe20000400000 */
[----:B------:R-:W-:Y:S01]  /*9ec0*/  FFMA R3, R6, R3, R3 ;  /* 0x0000000306037223 */ /* 0x000fe20000000003 */
[----:B------:R-:W-:Y:S01]  /*9ed0*/  FMUL R47, R52, R47 ;  /* 0x0000002f342f7220 */ /* 0x000fe20000400000 */
[----:B------:R-:W-:Y:S01]  /*9ee0*/  FMUL R44, R55, R44 ;  /* 0x0000002c372c7220 */ /* 0x000fe20000400000 */
[----:B------:R-:W-:Y:S01]  /*9ef0*/  FMUL R49, R58, R49 ;  /* 0x000000313a317220 */ /* 0x000fe20000400000 */
[----:B------:R-:W3:Y:S01]  /*9f00*/  @P0 MUFU.EX2 R50, R3 ;  /* 0x0000000300320308 */ /* 0x000ee20000000800 */
[----:B--2---:R-:W-:Y:S01]  /*9f10*/  @P2 FADD R45, -R45, 1 ;  /* 0x3f8000002d2d2421 */ /* 0x004fe20000000100 */
[----:B------:R-:W-:Y:S01]  /*9f20*/  @P1 FADD R46, -R46, 1 ;  /* 0x3f8000002e2e1421 */ /* 0x000fe20000000100 */
[----:B------:R-:W-:Y:S01]  /*9f30*/  F2FP.F16.F32.PACK_AB R38, R39, R38 ;  /* 0x000000262726723e */ /* 0x000fe200000000ff */
[----:B------:R-:W-:Y:S01]  /*9f40*/  FADD R52, R59, 1 ;  /* 0x3f8000003b347421 */ /* 0x000fe20000000000 */
[----:B------:R-:W-:Y:S01]  /*9f50*/  F2FP.F16.F32.PACK_AB R39, R47, R44 ;  /* 0x0000002c2f27723e */ /* 0x000fe200000000ff */
[----:B------:R-:W-:Y:S01]  /*9f60*/  FMUL R47, R31, 0.5 ;  /* 0x3f0000001f2f7820 */ /* 0x000fe20000400000 */
[----:B------:R-:W-:Y:S01]  /*9f70*/  @P2 LOP3.LUT R4, R45, 0x80000000, R32, 0xb8, !PT ;  /* 0x800000002d042812 */ /* 0x000fe200078eb820 */
[----:B------:R-:W-:Y:S01]  /*9f80*/  FMUL R45, R29, 0.5 ;  /* 0x3f0000001d2d7820 */ /* 0x000fe20000400000 */
[----:B------:R-:W-:Y:S01]  /*9f90*/  F2FP.F16.F32.PACK_AB R44, R49, R48 ;  /* 0x00000030312c723e */ /* 0x000fe200000000ff */
[----:B------:R-:W-:Y:S01]  /*9fa0*/  FMUL R48, R28, 0.5 ;  /* 0x3f0000001c307820 */ /* 0x000fe20000400000 */
[----:B------:R-:W-:Y:S01]  /*9fb0*/  @P1 LOP3.LUT R2, R46, 0x80000000, R7, 0xb8, !PT ;  /* 0x800000002e021812 */ /* 0x000fe200078eb807 */
[----:B------:R-:W-:Y:S01]  /*9fc0*/  FADD R49, R0, 1 ;  /* 0x3f80000000317421 */ /* 0x000fe20000000000 */
[----:B------:R-:W-:Y:S01]  /*9fd0*/  FMUL R52, R52, R47 ;  /* 0x0000002f34347220 */ /* 0x000fe20000400000 */
[----:B------:R-:W-:Y:S01]  /*9fe0*/  FMUL R46, R30, 0.5 ;  /* 0x3f0000001e2e7820 */ /* 0x000fe20000400000 */
[----:B------:R-:W-:Y:S01]  /*9ff0*/  FMUL R51, R26, 0.5 ;  /* 0x3f0000001a337820 */ /* 0x000fe20000400000 */
[----:B------:R-:W-:Y:S01]  /*a000*/  FMUL R48, R49, R48 ;  /* 0x0000003031307220 */ /* 0x000fe20000400000 */
[----:B---3--:R-:W-:Y:S01]  /*a010*/  @P0 FADD R53, -R50, 1 ;  /* 0x3f80000032350421 */ /* 0x008fe20000000100 */
[----:B------:R-:W-:Y:S01]  /*a020*/  FADD R50, R4, 1 ;  /* 0x3f80000004327421 */ /* 0x000fe20000000000 */
[----:B------:R-:W-:Y:S01]  /*a030*/  FADD R47, R2, 1 ;  /* 0x3f800000022f7421 */ /* 0x000fe20000000000 */
[----:B------:R-:W-:Y:S01]  /*a040*/  FMUL R49, R35, 0.5 ;  /* 0x3f00000023317820 */ /* 0x000fe20000400000 */
[----:B------:R-:W-:Y:S01]  /*a050*/  FADD R60, R60, 1 ;  /* 0x3f8000003c3c7421 */ /* 0x000fe20000000000 */
[----:B------:R-:W-:Y:S01]  /*a060*/  @P0 LOP3.LUT R3, R53, 0x80000000, R8, 0xb8, !PT ;  /* 0x8000000035030812 */ /* 0x000fe200078eb808 */
[----:B------:R-:W-:Y:S01]  /*a070*/  FMUL R53, R50, R45 ;  /* 0x0000002d32357220 */ /* 0x000fe20000400000 */
[----:B------:R-:W-:Y:S01]  /*a080*/  IADD3 R50, PT, PT, R130, UR8, RZ ;  /* 0x0000000882327c10 */ /* 0x000fe2000fffe0ff */
[----:B------:R-:W-:Y:S01]  /*a090*/  FMUL R47, R47, R46 ;  /* 0x0000002e2f2f7220 */ /* 0x000fe20000400000 */
[----:B------:R-:W-:Y:S01]  /*a0a0*/  FMUL R51, R60, R51 ;  /* 0x000000333c337220 */ /* 0x000fe20000400000 */
[----:B------:R-:W-:Y:S01]  /*a0b0*/  FADD R54, R3, 1 ;  /* 0x3f80000003367421 */ /* 0x000fe20000000000 */
[----:B------:R-:W-:Y:S01]  /*a0c0*/  F2FP.F16.F32.PACK_AB R46, R53, R48 ;  /* 0x00000030352e723e */ /* 0x000fe200000000ff */
[--C-:B------:R-:W-:Y:S01]  /*a0d0*/  IMAD R48, R132, -0x10, R50.reuse ;  /* 0xfffffff084307824 */ /* 0x100fe200078e0232 */
[----:B------:R-:W-:Y:S01]  /*a0e0*/  ISETP.NE.AND P0, PT, R133, RZ, PT ;  /* 0x000000ff8500720c */ /* 0x000fe20003f05270 */
[----:B------:R-:W-:Y:S01]  /*a0f0*/  IMAD R50, R131, -0x10, R50 ;  /* 0xfffffff083327824 */ /* 0x000fe200078e0232 */
[----:B------:R-:W-:Y:S01]  /*a100*/  F2FP.F16.F32.PACK_AB R45, R52, R51 ;  /* 0x00000033342d723e */ /* 0x000fe200000000ff */
[----:B------:R-:W-:Y:S01]  /*a110*/  FMUL R54, R54, R49 ;  /* 0x0000003136367220 */ /* 0x000fe20000400000 */
[----:B------:R1:W-:Y:S01]  /*a120*/  STS.128 [R48+0x10], R40 ;  /* 0x0000102830007388 */ /* 0x0003e20000000c00 */
[----:B------:R-:W-:Y:S02]  /*a130*/  LEA R49, R129, R48, 0x4 ;  /* 0x0000003081317211 */ /* 0x000fe400078e20ff */
[----:B------:R-:W-:Y:S02]  /*a140*/  @!P3 IADD3 R52, PT, PT, R67, 0x1, RZ ;  /* 0x000000014334b810 */ /* 0x000fe40007ffe0ff */
[----:B------:R-:W-:Y:S02]  /*a150*/  F2FP.F16.F32.PACK_AB R47, R54, R47 ;  /* 0x0000002f362f723e */ /* 0x000fe400000000ff */
[C---:B------:R-:W-:Y:S01]  /*a160*/  @!P3 ISETP.NE.AND P1, PT, R52.reuse, 0x4, PT ;  /* 0x000000043400b80c */ /* 0x040fe20003f25270 */
[----:B------:R1:W-:Y:S03]  /*a170*/  STS.128 [R50+0x20], R36 ;  /* 0x0000202432007388 */ /* 0x0003e60000000c00 */
[----:B------:R-:W-:Y:S02]  /*a180*/  @!P3 SEL R51, RZ, 0x1, P1 ;  /* 0x00000001ff33b807 */ /* 0x000fe40000800000 */
[----:B------:R-:W-:Y:S02]  /*a190*/  @!P3 SEL R67, R52, RZ, P1 ;  /* 0x000000ff3443b207 */ /* 0x000fe40000800000 */
[----:B------:R-:W-:Y:S01]  /*a1a0*/  @!P3 LOP3.LUT R128, R128, R51, RZ, 0x3c, !PT ;  /* 0x000000338080b212 */ /* 0x000fe200078e3cff */
[----:B------:R1:W-:Y:S01]  /*a1b0*/  STS.128 [R49+0x10], R44 ;  /* 0x0000102c31007388 */ /* 0x0003e20000000c00 */
[----:B------:R-:W-:Y:S01]  /*a1c0*/  @!PT LDS RZ, [RZ] ;  /* 0x00000000fffff984 */ /* 0x000fe20000000800 */
[----:B------:R-:W-:Y:S01]  /*a1d0*/  @!PT LDS RZ, [RZ] ;  /* 0x00000000fffff984 */ /* 0x000fe20000000800 */
[----:B------:R-:W-:Y:S01]  /*a1e0*/  @!PT LDS RZ, [RZ] ;  /* 0x00000000fffff984 */ /* 0x000fe20000000800 */
[----:B------:R-:W-:Y:S01]  /*a1f0*/  @!PT LDS RZ, [RZ] ;  /* 0x00000000fffff984 */ /* 0x000fe20000000800 */
[----:B------:R2:W-:Y:S07]  /*a200*/  MEMBAR.ALL.CTA ;  /* 0x0000000000007992 */ /* 0x0005ee0000008000 */
[----:B--2---:R-:W2:Y:S02]  /*a210*/  FENCE.VIEW.ASYNC.S ;  /* 0x00000000000073c6 */ /* 0x004ea40000000000 */
[----:B--2---:R-:W-:Y:S06]  /*a220*/  BAR.SYNC.DEFER_BLOCKING 0x1, 0x80 ;  /* 0x0042000000007b1d */ /* 0x004fec0000010000 */
[----:B------:R-:W-:Y:S05]  /*a230*/  @P0 BRA `(.L_x_125) ;  /* 0x0000000000340947 */ /* 0x000fea0003800000 */
[----:B------:R-:W-:Y:S01]  /*a240*/  UIADD3 UR10, UP0, UPT, UR46, 0x680, URZ ;  /* 0x000006802e0a7890 */ /* 0x000fe2000ff1e0ff */
[----:B------:R-:W-:Y:S01]  /*a250*/  R2UR UR6, R113 ;  /* 0x00000000710672ca */ /* 0x000fe200000e0000 */
[----:B------:R-:W-:Y:S01]  /*a260*/  UIADD3 UR4, UPT, UPT, UR41, 0x200, UR8 ;  /* 0x0000020029047890 */ /* 0x000fe2000fffe008 */
[----:B------:R-:W-:Y:S01]  /*a270*/  PLOP3.LUT P1, PT, PT, PT, PT, 0x80, 0x8 ;  /* 0x000000000008781c */ /* 0x000fe20003f2f070 */
[----:B------:R-:W-:Y:S01]  /*a280*/  UIADD3.X UR11, UPT, UPT, URZ, UR47, URZ, UP0, !UPT ;  /* 0x0000002fff0b7290 */ /* 0x000fe200087fe4ff */
[----:B------:R-:W-:Y:S11]  /*a290*/  IMAD.IADD R63, R114, 0x1, R63 ;  /* 0x00000001723f7824 */ /* 0x000ff600078e023f */
.L_x_126:
[----:B------:R-:W-:Y:S02]  /*a2a0*/  PLOP3.LUT P2, PT, P2, P1, PT, 0xf2, 0x2f ;  /* 0x00000000002f781c */ /* 0x000fe40001743e72 */
[----:B------:R-:W-:Y:S01]  /*a2b0*/  @P1 R2UR P2, UR5, R63 ;  /* 0x000000003f0512ca */ /* 0x000fe20000040000 */
[----:B------:R-:W-:Y:S07]  /*a2c0*/  UMOV UR7, UR36 ;  /* 0x0000002400077c82 */ /* 0x000fee0008000000 */
[----:B------:R-:W-:Y:S05]  /*a2d0*/  @P1 PLOP3.LUT P1, PT, P2, PT, PT, 0x80, 0x8 ;  /* 0x000000000008181c */ /* 0x000fea000172f070 */
[----:B------:R2:W-:Y:S08]  /*a2e0*/  UTMASTG.3D [UR4], [UR10] ;  /* 0x000000040a0073b5 */ /* 0x0005f00008010000 */
[----:B--2---:R-:W-:Y:S05]  /*a2f0*/  @P1 BRA.U.ANY `(.L_x_126) ;  /* 0xfffffffd00e81947 */ /* 0x004fea000393ffff */
[----:B------:R0:W-:Y:S02]  /*a300*/  UTMACMDFLUSH ;  /* 0x00000000000079b7 */ /* 0x0001e40000000000 */
.L_x_125:
[----:B------:R-:W-:Y:S05]  /*a310*/  BSYNC.RECONVERGENT B0 ;  /* 0x0000000000007941 */ /* 0x000fea0003800200 */
.L_x_124:
[----:B------:R-:W-:Y:S01]  /*a320*/  UIADD3 UR43, UPT, UPT, UR43, 0x1, URZ ;  /* 0x000000012b2b7890 */ /* 0x000fe2000fffe0ff */
[----:B------:R-:W-:Y:S03]  /*a330*/  BSSY.RECONVERGENT B0, `(.L_x_127) ;  /* 0x0000007000007945 */ /* 0x000fe60003800200 */
[----:B------:R-:W-:Y:S04]  /*a340*/  UISETP.NE.AND UP0, UPT, UR43, 0x4, UPT ;  /* 0x000000042b00788c */ /* 0x000fe8000bf05270 */
[----:B------:R-:W-:Y:S02]  /*a350*/  USEL UR4, URZ, 0x1, UP0 ;  /* 0x00000001ff047887 */ /* 0x000fe40008000000 */
[----:B------:R-:W-:Y:S02]  /*a360*/  USEL UR43, UR43, URZ, UP0 ;  /* 0x000000ff2b2b7287 */ /* 0x000fe40008000000 */
[----:B------:R-:W-:Y:S01]  /*a370*/  ULOP3.LUT UR44, UR44, UR4, URZ, 0x3c, !UPT ;  /* 0x000000042c2c7292 */ /* 0x000fe2000f8e3cff */
[----:B------:R-:W-:Y:S11]  /*a380*/  @P0 BRA `(.L_x_128) ;  /* 0x0000000000040947 */ /* 0x000ff60003800000 */
[----:B------:R-:W-:Y:S04]  /*a390*/  DEPBAR.LE SB0, 0x1 ;  /* 0x000080400000791a */ /* 0x000fe80000000000 */
.L_x_128:
[----:B------:R-:W-:Y:S05]  /*a3a0*/  BSYNC.RECONVERGENT B0 ;  /* 0x0000000000007941 */ /* 0x000fea0003800200 */
.L_x_127:
[----:B------:R-:W-:Y:S01]  /*a3b0*/  BAR.SYNC.DEFER_BLOCKING 0x1, 0x80 ;  /* 0x0042000000007b1d */ /* 0x000fe20000010000 */
[----:B------:R-:W-:Y:S01]  /*a3c0*/  ISETP.NE.AND P3, PT, R137, RZ, PT ;  /* 0x000000ff8900720c */ /* 0x000fe20003f65270 */
[----:B------:R-:W-:Y:S05]  /*a3d0*/  VIADD R120, R120, 0x1 ;  /* 0x0000000178787836 */ /* 0x000fea0000000000 */
[----:B------:R-:W-:Y:S01]  /*a3e0*/  ISETP.GE.U32.AND P0, PT, R120, 0x2, PT ;  /* 0x000000027800780c */ /* 0x000fe20003f06070 */
[----:B------:R-:W-:Y:S11]  /*a3f0*/  BSSY.RECONVERGENT B0, `(.L_x_129) ;  /* 0x000000b000007945 */ /* 0x000ff60003800200 */
[----:B------:R-:W-:Y:S01]  /*a400*/  @!UPT UIADD3 URZ, UPT, UPT, URZ, URZ, URZ ;  /* 0x000000fffffff290 */ /* 0x000fe2000fffe0ff */
[----:B------:R-:W-:Y:S05]  /*a410*/  @!P0 BRA `(.L_x_130) ;  /* 0x0000000000208947 */ /* 0x000fea0003800000 */
[C---:B------:R-:W-:Y:S01]  /*a420*/  @!P3 LEA R3, R126.reuse, UR41, 0x3 ;  /* 0x000000297e03bc11 */ /* 0x040fe2000f8e18ff */
[----:B------:R-:W-:Y:S02]  /*a430*/  IMAD.U32 R0, RZ, RZ, UR37 ;  /* 0x00000025ff007e24 */ /* 0x000fe4000f8e00ff */
[----:B------:R-:W-:Y:S02]  /*a440*/  VIADD R126, R126, 0x1 ;  /* 0x000000017e7e7836 */ /* 0x000fe40000000000 */
[----:B------:R-:W-:Y:S03]  /*a450*/  @!P3 VIADD R3, R3, 0xa0 ;  /* 0x000000a00303b836 */ /* 0x000fe60000000000 */
[----:B------:R-:W-:Y:S02]  /*a460*/  ISETP.NE.AND P0, PT, R126, 0x4, PT ;  /* 0x000000047e00780c */ /* 0x000fe40003f05270 */
[----:B------:R-:W-:Y:S02]  /*a470*/  @!P3 PRMT R0, R0, 0x654, R3 ;  /* 0x000006540000b816 */ /* 0x000fe40000000003 */
[----:B------:R-:W-:Y:S02]  /*a480*/  SEL R126, R126, RZ, P0 ;  /* 0x000000ff7e7e7207 */ /* 0x000fe40000000000 */
[----:B------:R2:W-:Y:S07]  /*a490*/  @!P3 SYNCS.ARRIVE.TRANS64.RED.A1T0 RZ, [R0+URZ], RZ ;  /* 0x000000ff00ffb9a7 */ /* 0x0005ee00081004ff */
.L_x_130:
[----:B------:R-:W-:Y:S05]  /*a4a0*/  BSYNC.RECONVERGENT B0 ;  /* 0x0000000000007941 */ /* 0x000fea0003800200 */
.L_x_129:
[C---:B------:R-:W-:Y:S01]  /*a4b0*/  ISETP.EQ.OR P2, PT, R65.reuse, 0x3, P3 ;  /* 0x000000034100780c */ /* 0x040fe20001f42670 */
[----:B------:R-:W-:Y:S01]  /*a4c0*/  VIADD R65, R65, 0x1 ;  /* 0x0000000141417836 */ /* 0x000fe20000000000 */
[----:B------:R-:W-:Y:S04]  /*a4d0*/  SEL R121, R121, 0x1, P3 ;  /* 0x0000000179797807 */ /* 0x000fe80001800000 */
[----:B------:R-:W-:Y:S07]  /*a4e0*/  ISETP.NE.AND P0, PT, R65, 0x4, PT ;  /* 0x000000044100780c */ /* 0x000fee0003f05270 */
[----:B------:R-:W-:Y:S02]  /*a4f0*/  @!P2 LEA R3, R119, UR41, 0x3 ;  /* 0x000000297703ac11 */ /* 0x000fe4000f8e18ff */
[----:B--2---:R-:W-:Y:S04]  /*a500*/  @!P2 SHF.L.U32 R0, R122, 0x1f, RZ ;  /* 0x0000001f7a00a819 */ /* 0x004fe800000006ff */
[----:B------:R-:W2:Y:S02]  /*a510*/  @!P2 SYNCS.PHASECHK.TRANS64.TRYWAIT P1, [R3+URZ+0x80], R0 ;  /* 0x000080000300a5a7 */ /* 0x000ea400080211ff */
[----:B--2---:R-:W-:Y:S01]  /*a520*/  @!P2 SEL R121, RZ, 0x1, !P1 ;  /* 0x00000001ff79a807 */ /* 0x004fe20004800000 */
[----:B------:R-:W-:Y:S06]  /*a530*/  @P0 BRA `(.L_x_131) ;  /* 0xffffffbc00780947 */ /* 0x000fec000383ffff */
[----:B------:R-:W-:Y:S01]  /*a540*/  ISETP.NE.AND P3, PT, R136, RZ, PT ;  /* 0x000000ff8800720c */ /* 0x000fe20003f65270 */
[----:B------:R-:W-:Y:S01]  /*a550*/  UIADD3 UR42, UPT, UPT, UR42, 0x4, URZ ;  /* 0x000000042a2a7890 */ /* 0x000fe2000fffe0ff */
[----:B------:R-:W-:Y:S01]  /*a560*/  LOP3.LUT P1, RZ, R106, 0x1, RZ, 0xc0, !PT ;  /* 0x000000016aff7812 */ /* 0x000fe2000782c0ff */
[----:B------:R-:W-:Y:S01]  /*a570*/  IMAD.IADD R114, R124, 0x1, R109 ;  /* 0x000000017c727824 */ /* 0x000fe200078e026d */
[----:B------:R-:W-:Y:S01]  /*a580*/  ISETP.NE.AND P0, PT, R115, 0x2, PT ;  /* 0x000000027300780c */ /* 0x000fe20003f05270 */
[----:B------:R-:W-:-:S03]  /*a590*/  IMAD.IADD R113, R123, 0x1, R108 ;  /* 0x000000017b717824 */ /* 0x000fc600078e026c */
[----:B------:R-:W-:Y:S02]  /*a5a0*/  SEL R0, RZ, 0x1, P0 ;  /* 0x00000001ff007807 */ /* 0x000fe40000000000 */
[----:B------:R-:W-:Y:S02]  /*a5b0*/  SEL R115, R115, RZ, P0 ;  /* 0x000000ff73737207 */ /* 0x000fe40000000000 */
[----:B------:R-:W-:Y:S02]  /*a5c0*/  LOP3.LUT R127, R127, R0, RZ, 0x3c, !PT ;  /* 0x000000007f7f7212 */ /* 0x000fe400078e3cff */
[----:B------:R-:W-:Y:S01]  /*a5d0*/  @P3 R2UR UR36, R125 ;  /* 0x000000007d2432ca */ /* 0x000fe200000e0000 */
[----:B------:R-:W-:-:S14]  /*a5e0*/  @P1 BRA `(.L_x_132) ;  /* 0xffffffb000041947 */ /* 0x000fdc000383ffff */
[----:B------:R-:W-:-:S09]  /*a5f0*/  UISETP.NE.AND UP0, UPT, UR45, URZ, UPT ;  /* 0x000000ff2d00728c */ /* 0x000fd2000bf05270 */
[----:B------:R-:W-:Y:S05]  /*a600*/  BRA.U !UP0, `(.L_x_133) ;  /* 0x0000000108487547 */ /* 0x000fea000b800000 */
[----:B------:R-:W2:Y:S02]  /*a610*/  LDCU.64 UR4, c[0x0][0x890] ;  /* 0x00011200ff0477ac */ /* 0x000ea40008000a00 */
[----:B--2---:R-:W-:-:S04]  /*a620*/  UISETP.NE.U32.AND UP0, UPT, UR4, URZ, UPT ;  /* 0x000000ff0400728c */ /* 0x004fc8000bf05070 */
[----:B------:R-:W-:-:S09]  /*a630*/  UISETP.NE.AND.EX UP0, UPT, UR5, URZ, UPT, UP0 ;  /* 0x000000ff0500728c */ /* 0x000fd2000bf05300 */
[----:B------:R-:W-:Y:S05]  /*a640*/  BRA.U UP0, `(.L_x_134) ;  /* 0x00000001000c7547 */ /* 0x000fea000b800000 */
[----:B------:R-:W-:-:S13]  /*a650*/  FSETP.NEU.AND P0, PT, R83, RZ, PT ;  /* 0x000000ff5300720b */ /* 0x000fda0003f0d000 */
[----:B------:R-:W-:Y:S05]  /*a660*/  @!P0 EXIT ;  /* 0x000000000000894d */ /* 0x000fea0003800000 */
[----:B------:R-:W-:Y:S05]  /*a670*/  BRA `(.L_x_133) ;  /* 0x00000000002c7947 */ /* 0x000fea0003800000 */
.L_x_134:
[----:B------:R-:W-:Y:S01]  /*a680*/  ISETP.NE.AND P0, PT, R112, RZ, PT ;  /* 0x000000ff7000720c */ /* 0x000fe20003f05270 */
[----:B------:R-:W-:-:S12]  /*a690*/  BSSY.RECONVERGENT B0, `(.L_x_133) ;  /* 0x0000009000007945 */ /* 0x000fd80003800200 */
[----:B------:R-:W-:Y:S05]  /*a6a0*/  @P0 BRA `(.L_x_135) ;  /* 0x0000000000140947 */ /* 0x000fea0003800000 */
[----:B------:R-:W2:Y:S02]  /*a6b0*/  LDCU.64 UR4, c[0x0][0x888] ;  /* 0x00011100ff0477ac */ /* 0x000ea40008000a00 */
[----:B--2---:R-:W-:-:S04]  /*a6c0*/  ISETP.NE.U32.AND P0, PT, RZ, UR4, PT ;  /* 0x00000004ff007c0c */ /* 0x004fc8000bf05070 */
[----:B------:R-:W-:-:S13]  /*a6d0*/  ISETP.NE.AND.EX P0, PT, RZ, UR5, PT, P0 ;  /* 0x00000005ff007c0c */ /* 0x000fda000bf05300 */
[----:B------:R-:W-:Y:S05]  /*a6e0*/  @!P0 EXIT ;  /* 0x000000000000894d */ /* 0x000fea0003800000 */
[----:B------:R-:W-:Y:S05]  /*a6f0*/  BRA `(.L_x_136) ;  /* 0x0000000000087947 */ /* 0x000fea0003800000 */
.L_x_135:
[----:B------:R-:W-:-:S13]  /*a700*/  FSETP.NEU.AND P0, PT, R83, RZ, PT ;  /* 0x000000ff5300720b */ /* 0x000fda0003f0d000 */
[----:B------:R-:W-:Y:S05]  /*a710*/  @!P0 EXIT ;  /* 0x000000000000894d */ /* 0x000fea0003800000 */
.L_x_136:
[----:B------:R-:W-:Y:S05]  /*a720*/  BSYNC.RECONVERGENT B0 ;  /* 0x0000000000007941 */ /* 0x000fea0003800200 */
.L_x_133:
[----:B------:R-:W-:Y:S01]  /*a730*/  LEA R3, R126, UR41, 0x3 ;  /* 0x000000297e037c11 */ /* 0x000fe2000f8e18ff */
[----:B------:R-:W-:Y:S01]  /*a740*/  IMAD.U32 R0, RZ, RZ, UR37 ;  /* 0x00000025ff007e24 */ /* 0x000fe2000f8e00ff */
[----:B------:R-:W-:-:S04]  /*a750*/  DEPBAR.LE SB0, 0x0 ;  /* 0x000080000000791a */ /* 0x000fc80000000000 */
[----:B------:R-:W-:-:S05]  /*a760*/  VIADD R3, R3, 0xa0 ;  /* 0x000000a003037836 */ /* 0x000fca0000000000 */
[----:B------:R-:W-:-:S04]  /*a770*/  PRMT R0, R0, 0x654, R3 ;  /* 0x0000065400007816 */ /* 0x000fc80000000003 */
[----:B------:R-:W-:Y:S01]  /*a780*/  SYNCS.ARRIVE.TRANS64.RED.A1T0 RZ, [R0+URZ], RZ ;  /* 0x000000ff00ff79a7 */ /* 0x000fe200081004ff */
[----:B------:R-:W-:Y:S05]  /*a790*/  EXIT ;  /* 0x000000000000794d */ /* 0x000fea0003800000 */
.L_x_24:
[----:B--2---:R2:W4:Y:S02]  /*a7a0*/  SYNCS.PHASECHK.TRANS64.TRYWAIT P0, [R3+URZ+0x140], R2 ;  /* 0x00014002030075a7 */ /* 0x00452400080011ff */
[----:B----4-:R-:W-:Y:S05]  /*a7b0*/  @!P0 NANOSLEEP.SYNCS 0x989680 ;  /* 0x009896800000895d */ /* 0x010fea0003900000 */
[----:B------:R-:W4:Y:S02]  /*a7c0*/  @!P0 SYNCS.PHASECHK.TRANS64 P0, [R3+URZ+0x140], R2 ;  /* 0x00014002030085a7 */ /* 0x000f2400080010ff */
[----:B----4-:R-:W-:Y:S05]  /*a7d0*/  @!P0 BRA `(.L_x_24) ;  /* 0xfffffffc00f08947 */ /* 0x010fea000383ffff */
[----:B------:R-:W-:Y:S05]  /*a7e0*/  BRA `(.L_x_137) ;  /* 0xffffff7000147947 */ /* 0x000fea000383ffff */
.L_x_27:
[----:B-1----:R-:W-:-:S07]  /*a7f0*/  MOV R2, UR33 ;  /* 0x0000002100027c02 */ /* 0x002fce0008000f00 */
.L_x_138:
[----:B-1----:R1:W2:Y:S02]  /*a800*/  SYNCS.PHASECHK.TRANS64.TRYWAIT P0, [R2+URZ+0x40], R5 ;  /* 0x00004005020075a7 */ /* 0x0022a400080011ff */
[----:B--2---:R-:W-:Y:S05]  /*a810*/  @!P0 NANOSLEEP.SYNCS 0x989680 ;  /* 0x009896800000895d */ /* 0x004fea0003900000 */
[----:B------:R-:W2:Y:S02]  /*a820*/  @!P0 SYNCS.PHASECHK.TRANS64 P0, [R2+URZ+0x40], R5 ;  /* 0x00004005020085a7 */ /* 0x000ea400080010ff */
[----:B--2---:R-:W-:Y:S05]  /*a830*/  @!P0 BRA `(.L_x_138) ;  /* 0xfffffffc00f08947 */ /* 0x004fea000383ffff */
[----:B------:R-:W-:Y:S05]  /*a840*/  BRA `(.L_x_26) ;  /* 0xffffff70007c7947 */ /* 0x000fea000383ffff */
.L_x_34:
[----:B-1----:R-:W-:-:S07]  /*a850*/  MOV R2, UR17 ;  /* 0x0000001100027c02 */ /* 0x002fce0008000f00 */
.L_x_139:
[----:B-1----:R1:W2:Y:S02]  /*a860*/  SYNCS.PHASECHK.TRANS64.TRYWAIT P0, [R2+URZ+0x40], R5 ;  /* 0x00004005020075a7 */ /* 0x0022a400080011ff */
[----:B--2---:R-:W-:Y:S05]  /*a870*/  @!P0 NANOSLEEP.SYNCS 0x989680 ;  /* 0x009896800000895d */ /* 0x004fea0003900000 */
[----:B------:R-:W2:Y:S02]  /*a880*/  @!P0 SYNCS.PHASECHK.TRANS64 P0, [R2+URZ+0x40], R5 ;  /* 0x00004005020085a7 */ /* 0x000ea400080010ff */
[----:B--2---:R-:W-:Y:S05]  /*a890*/  @!P0 BRA `(.L_x_139) ;  /* 0xfffffffc00f08947 */ /* 0x004fea000383ffff */
[----:B------:R-:W-:Y:S05]  /*a8a0*/  BRA `(.L_x_33) ;  /* 0xffffff74003c7947 */ /* 0x000fea000383ffff */
.L_x_39:
[----:B-1----:R1:W2:Y:S02]  /*a8b0*/  SYNCS.PHASECHK.TRANS64.TRYWAIT P0, [R2+URZ+0xd0], R3 ;  /* 0x0000d003020075a7 */ /* 0x0022a400080011ff */
[----:B--2---:R-:W-:Y:S05]  /*a8c0*/  @!P0 NANOSLEEP.SYNCS 0x989680 ;  /* 0x009896800000895d */ /* 0x004fea0003900000 */
[----:B------:R-:W2:Y:S02]  /*a8d0*/  @!P0 SYNCS.PHASECHK.TRANS64 P0, [R2+URZ+0xd0], R3 ;  /* 0x0000d003020085a7 */ /* 0x000ea400080010ff */
[----:B--2---:R-:W-:Y:S05]  /*a8e0*/  @!P0 BRA `(.L_x_39) ;  /* 0xfffffffc00f08947 */ /* 0x004fea000383ffff */
[----:B------:R-:W-:Y:S05]  /*a8f0*/  BRA `(.L_x_140) ;  /* 0xffffff7400e07947 */ /* 0x000fea000383ffff */
.L_x_43:
[----:B---3--:R-:W-:-:S07]  /*a900*/  MOV R0, UR4 ;  /* 0x0000000400007c02 */ /* 0x008fce0008000f00 */
.L_x_141:
[----:B-1----:R1:W2:Y:S02]  /*a910*/  SYNCS.PHASECHK.TRANS64.TRYWAIT P0, [R0+URZ], R3 ;  /* 0x00000003000075a7 */ /* 0x0022a400080011ff */
[----:B--2---:R-:W-:Y:S05]  /*a920*/  @!P0 NANOSLEEP.SYNCS 0x989680 ;  /* 0x009896800000895d */ /* 0x004fea0003900000 */
[----:B------:R-:W2:Y:S02]  /*a930*/  @!P0 SYNCS.PHASECHK.TRANS64 P0, [R0+URZ], R3 ;  /* 0x00000003000085a7 */ /* 0x000ea400080010ff */
[----:B--2---:R-:W-:Y:S05]  /*a940*/  @!P0 BRA `(.L_x_141) ;  /* 0xfffffffc00f08947 */ /* 0x004fea000383ffff */
[----:B------:R-:W-:Y:S05]  /*a950*/  BRA `(.L_x_142) ;  /* 0xffffff7c00507947 */ /* 0x000fea000383ffff */
.L_x_44:
[----:B---3--:R-:W-:-:S07]  /*a960*/  MOV R0, UR4 ;  /* 0x0000000400007c02 */ /* 0x008fce0008000f00 */
.L_x_143:
[----:B-1----:R1:W2:Y:S02]  /*a970*/  SYNCS.PHASECHK.TRANS64.TRYWAIT P0, [R0+URZ], R3 ;  /* 0x00000003000075a7 */ /* 0x0022a400080011ff */
[----:B--2---:R-:W-:Y:S05]  /*a980*/  @!P0 NANOSLEEP.SYNCS 0x989680 ;  /* 0x009896800000895d */ /* 0x004fea0003900000 */
[----:B------:R-:W2:Y:S02]  /*a990*/  @!P0 SYNCS.PHASECHK.TRANS64 P0, [R0+URZ], R3 ;  /* 0x00000003000085a7 */ /* 0x000ea400080010ff */
[----:B--2---:R-:W-:Y:S05]  /*a9a0*/  @!P0 BRA `(.L_x_143) ;  /* 0xfffffffc00f08947 */ /* 0x004fea000383ffff */
[----:B------:R-:W-:Y:S05]  /*a9b0*/  BRA `(.L_x_144) ;  /* 0xffffff7c005c7947 */ /* 0x000fea000383ffff */
.L_x_45:
[----:B---3--:R-:W-:-:S07]  /*a9c0*/  MOV R0, UR4 ;  /* 0x0000000400007c02 */ /* 0x008fce0008000f00 */
.L_x_145:
[----:B-1----:R1:W2:Y:S02]  /*a9d0*/  SYNCS.PHASECHK.TRANS64.TRYWAIT P0, [R0+URZ], R3 ;  /* 0x00000003000075a7 */ /* 0x0022a400080011ff */
[----:B--2---:R-:W-:Y:S05]  /*a9e0*/  @!P0 NANOSLEEP.SYNCS 0x989680 ;  /* 0x009896800000895d */ /* 0x004fea0003900000 */
[----:B------:R-:W2:Y:S02]  /*a9f0*/  @!P0 SYNCS.PHASECHK.TRANS64 P0, [R0+URZ], R3 ;  /* 0x00000003000085a7 */ /* 0x000ea400080010ff */
[----:B--2---:R-:W-:Y:S05]  /*aa00*/  @!P0 BRA `(.L_x_145) ;  /* 0xfffffffc00f08947 */ /* 0x004fea000383ffff */
[----:B------:R-:W-:Y:S05]  /*aa10*/  BRA `(.L_x_146) ;  /* 0xffffff7c00687947 */ /* 0x000fea000383ffff */
.L_x_46:
[----:B---3--:R-:W-:-:S07]  /*aa20*/  MOV R0, UR4 ;  /* 0x0000000400007c02 */ /* 0x008fce0008000f00 */
.L_x_147:
[----:B-1----:R1:W2:Y:S02]  /*aa30*/  SYNCS.PHASECHK.TRANS64.TRYWAIT P0, [R0+URZ], R3 ;  /* 0x00000003000075a7 */ /* 0x0022a400080011ff */
[----:B--2---:R-:W-:Y:S05]  /*aa40*/  @!P0 NANOSLEEP.SYNCS 0x989680 ;  /* 0x009896800000895d */ /* 0x004fea0003900000 */
[----:B------:R-:W2:Y:S02]  /*aa50*/  @!P0 SYNCS.PHASECHK.TRANS64 P0, [R0+URZ], R3 ;  /* 0x00000003000085a7 */ /* 0x000ea400080010ff */
[----:B--2---:R-:W-:Y:S05]  /*aa60*/  @!P0 BRA `(.L_x_147) ;  /* 0xfffffffc00f08947 */ /* 0x004fea000383ffff */
[----:B------:R-:W-:Y:S05]  /*aa70*/  BRA `(.L_x_148) ;  /* 0xffffff7c00747947 */ /* 0x000fea000383ffff */
.L_x_47:
[----:B---3--:R-:W-:-:S07]  /*aa80*/  MOV R0, UR4 ;  /* 0x0000000400007c02 */ /* 0x008fce0008000f00 */
.L_x_149:
[----:B-1----:R1:W2:Y:S02]  /*aa90*/  SYNCS.PHASECHK.TRANS64.TRYWAIT P0, [R0+URZ], R3 ;  /* 0x00000003000075a7 */ /* 0x0022a400080011ff */
[----:B--2---:R-:W-:Y:S05]  /*aaa0*/  @!P0 NANOSLEEP.SYNCS 0x989680 ;  /* 0x009896800000895d */ /* 0x004fea0003900000 */
[----:B------:R-:W2:Y:S02]  /*aab0*/  @!P0 SYNCS.PHASECHK.TRANS64 P0, [R0+URZ], R3 ;  /* 0x00000003000085a7 */ /* 0x000ea400080010ff */
[----:B--2---:R-:W-:Y:S05]  /*aac0*/  @!P0 BRA `(.L_x_149) ;  /* 0xfffffffc00f08947 */ /* 0x004fea000383ffff */
[----:B------:R-:W-:Y:S05]  /*aad0*/  BRA `(.L_x_150) ;  /* 0xffffff7c00807947 */ /* 0x000fea000383ffff */
.L_x_48:
[----:B---3--:R-:W-:-:S07]  /*aae0*/  MOV R0, UR4 ;  /* 0x0000000400007c02 */ /* 0x008fce0008000f00 */
.L_x_151:
[----:B-1----:R1:W2:Y:S02]  /*aaf0*/  SYNCS.PHASECHK.TRANS64.TRYWAIT P0, [R0+URZ], R3 ;  /* 0x00000003000075a7 */ /* 0x0022a400080011ff */
[----:B--2---:R-:W-:Y:S05]  /*ab00*/  @!P0 NANOSLEEP.SYNCS 0x989680 ;  /* 0x009896800000895d */ /* 0x004fea0003900000 */
[----:B------:R-:W2:Y:S02]  /*ab10*/  @!P0 SYNCS.PHASECHK.TRANS64 P0, [R0+URZ], R3 ;  /* 0x00000003000085a7 */ /* 0x000ea400080010ff */
[----:B--2---:R-:W-:Y:S05]  /*ab20*/  @!P0 BRA `(.L_x_151) ;  /* 0xfffffffc00f08947 */ /* 0x004fea000383ffff */
[----:B------:R-:W-:Y:S05]  /*ab30*/  BRA `(.L_x_152) ;  /* 0xffffff7c008c7947 */ /* 0x000fea000383ffff */
.L_x_49:
[----:B---3--:R-:W-:-:S07]  /*ab40*/  MOV R0, UR4 ;  /* 0x0000000400007c02 */ /* 0x008fce0008000f00 */
.L_x_153:
[----:B-1----:R1:W2:Y:S02]  /*ab50*/  SYNCS.PHASECHK.TRANS64.TRYWAIT P0, [R0+URZ], R3 ;  /* 0x00000003000075a7 */ /* 0x0022a400080011ff */
[----:B--2---:R-:W-:Y:S05]  /*ab60*/  @!P0 NANOSLEEP.SYNCS 0x989680 ;  /* 0x009896800000895d */ /* 0x004fea0003900000 */
[----:B------:R-:W2:Y:S02]  /*ab70*/  @!P0 SYNCS.PHASECHK.TRANS64 P0, [R0+URZ], R3 ;  /* 0x00000003000085a7 */ /* 0x000ea400080010ff */
[----:B--2---:R-:W-:Y:S05]  /*ab80*/  @!P0 BRA `(.L_x_153) ;  /* 0xfffffffc00f08947 */ /* 0x004fea000383ffff */
[----:B------:R-:W-:Y:S05]  /*ab90*/  BRA `(.L_x_154) ;  /* 0xffffff7c00987947 */ /* 0x000fea000383ffff */
.L_x_52:
[----:B-1----:R1:W2:Y:S02]  /*aba0*/  SYNCS.PHASECHK.TRANS64.TRYWAIT P0, [R0+URZ+0x130], R5 ;  /* 0x00013005000075a7 */ /* 0x0022a400080011ff */
[----:B--2---:R-:W-:Y:S05]  /*abb0*/  @!P0 NANOSLEEP.SYNCS 0x989680 ;  /* 0x009896800000895d */ /* 0x004fea0003900000 */
[----:B------:R-:W2:Y:S02]  /*abc0*/  @!P0 SYNCS.PHASECHK.TRANS64 P0, [R0+URZ+0x130], R5 ;  /* 0x00013005000085a7 */ /* 0x000ea400080010ff */
[----:B--2---:R-:W-:Y:S05]  /*abd0*/  @!P0 BRA `(.L_x_52) ;  /* 0xfffffffc00f08947 */ /* 0x004fea000383ffff */
[----:B------:R-:W-:Y:S05]  /*abe0*/  BRA `(.L_x_155) ;  /* 0xffffff7c00f87947 */ /* 0x000fea000383ffff */
.L_x_53:
[----:B------:R-:W-:-:S07]  /*abf0*/  MOV R0, UR5 ;  /* 0x0000000500007c02 */ /* 0x000fce0008000f00 */
.L_x_156:
[----:B-1----:R1:W2:Y:S02]  /*ac00*/  SYNCS.PHASECHK.TRANS64.TRYWAIT P0, [R0+URZ+0xe0], R7 ;  /* 0x0000e007000075a7 */ /* 0x0022a400080011ff */
[----:B--2---:R-:W-:Y:S05]  /*ac10*/  @!P0 NANOSLEEP.SYNCS 0x989680 ;  /* 0x009896800000895d */ /* 0x004fea0003900000 */
[----:B------:R-:W2:Y:S02]  /*ac20*/  @!P0 SYNCS.PHASECHK.TRANS64 P0, [R0+URZ+0xe0], R7 ;  /* 0x0000e007000085a7 */ /* 0x000ea400080010ff */
[----:B--2---:R-:W-:Y:S05]  /*ac30*/  @!P0 BRA `(.L_x_156) ;  /* 0xfffffffc00f08947 */ /* 0x004fea000383ffff */
[----:B------:R-:W-:Y:S05]  /*ac40*/  BRA `(.L_x_157) ;  /* 0xffffff8000087947 */ /* 0x000fea000383ffff */
.L_x_54:
[----:B-1----:R1:W2:Y:S02]  /*ac50*/  SYNCS.PHASECHK.TRANS64.TRYWAIT P1, [R0+URZ+0xd0], R5 ;  /* 0x0000d005000075a7 */ /* 0x0022a400080211ff */
[----:B--2---:R-:W-:Y:S05]  /*ac60*/  @!P1 NANOSLEEP.SYNCS 0x989680 ;  /* 0x009896800000995d */ /* 0x004fea0003900000 */
[----:B------:R-:W2:Y:S02]  /*ac70*/  @!P1 SYNCS.PHASECHK.TRANS64 P1, [R0+URZ+0xd0], R5 ;  /* 0x0000d005000095a7 */ /* 0x000ea400080210ff */
[----:B--2---:R-:W-:Y:S05]  /*ac80*/  @!P1 BRA `(.L_x_54) ;  /* 0xfffffffc00f09947 */ /* 0x004fea000383ffff */
[----:B------:R-:W-:Y:S05]  /*ac90*/  BRA `(.L_x_158) ;  /* 0xffffff8000387947 */ /* 0x000fea000383ffff */
.L_x_57:
[----:B------:R-:W-:-:S07]  /*aca0*/  MOV R0, UR5 ;  /* 0x0000000500007c02 */ /* 0x000fce0008000f00 */
.L_x_159:
[----:B-1----:R1:W2:Y:S02]  /*acb0*/  SYNCS.PHASECHK.TRANS64.TRYWAIT P0, [R0+URZ+0xe0], R3 ;  /* 0x0000e003000075a7 */ /* 0x0022a400080011ff */
[----:B--2---:R-:W-:Y:S05]  /*acc0*/  @!P0 NANOSLEEP.SYNCS 0x989680 ;  /* 0x009896800000895d */ /* 0x004fea0003900000 */
[----:B------:R-:W2:Y:S02]  /*acd0*/  @!P0 SYNCS.PHASECHK.TRANS64 P0, [R0+URZ+0xe0], R3 ;  /* 0x0000e003000085a7 */ /* 0x000ea400080010ff */
[----:B--2---:R-:W-:Y:S05]  /*ace0*/  @!P0 BRA `(.L_x_159) ;  /* 0xfffffffc00f08947 */ /* 0x004fea000383ffff */
[----:B------:R-:W-:Y:S05]  /*acf0*/  BRA `(.L_x_56) ;  /* 0xffffff80008c7947 */ /* 0x000fea000383ffff */
.L_x_66:
[----:B-1----:R-:W-:-:S04]  /*ad00*/  MOV R4, UR6 ;  /* 0x0000000600047c02 */ /* 0x002fc80008000f00 */
[----:B------:R1:W2:Y:S03]  /*ad10*/  SYNCS.PHASECHK.TRANS64.TRYWAIT P0, [R4+URZ+0x8], R5 ;  /* 0x00000805040075a7 */ /* 0x0002a600080011ff */
[----:B--2---:R-:W-:Y:S05]  /*ad20*/  @!P0 NANOSLEEP.SYNCS 0x989680 ;  /* 0x009896800000895d */ /* 0x004fea0003900000 */
[----:B------:R-:W2:Y:S02]  /*ad30*/  @!P0 SYNCS.PHASECHK.TRANS64 P0, [R4+URZ+0x8], R5 ;  /* 0x00000805040085a7 */ /* 0x000ea400080010ff */
[----:B--2---:R-:W-:Y:S05]  /*ad40*/  @!P0 BRA `(.L_x_66) ;  /* 0xfffffffc00ec8947 */ /* 0x004fea000383ffff */
[----:B------:R-:W-:Y:S05]  /*ad50*/  BRA `(.L_x_65) ;  /* 0xffffff8400407947 */ /* 0x000fea000383ffff */
.L_x_68:
[----:B------:R-:W-:Y:S01]  /*ad60*/  BSSY B0, `(.L_x_160) ;  /* 0x0000006000007945 */ /* 0x000fe20003800000 */
[----:B------:R-:W-:-:S07]  /*ad70*/  MOV R15, 0xffffffff ;  /* 0xffffffff000f7802 */ /* 0x000fce0000000f00 */
[----:B-1---5:R-:W-:Y:S05]  /*ad80*/  WARPSYNC.COLLECTIVE R15, `(.L_x_161) ;  /* 0x000000000f0c7348 */ /* 0x022fea0003c00000 */
[----:B------:R-:W-:Y:S02]  /*ad90*/  ELECT P6, UR79, PT ;  /* 0x00000000004f782f */ /* 0x000fe400038c0000 */
[----:B------:R-:W-:Y:S01]  /*ada0*/  MOV R14, UR79 ;  /* 0x0000004f000e7c02 */ /* 0x000fe20008000f00 */
[----:B-1---5:R-:W-:Y:S10]  /*adb0*/  ENDCOLLECTIVE ;  /* 0x000000000000791b */ /* 0x022ff40003800000 */
.L_x_161:
[----:B------:R-:W-:Y:S05]  /*adc0*/  BSYNC B0 ;  /* 0x0000000000007941 */ /* 0x000fea0003800000 */
.L_x_160:
[----:B------:R-:W-:Y:S05]  /*add0*/  BRA `(.L_x_162) ;  /* 0xffffff8400707947 */ /* 0x000fea000383ffff */
.L_x_70:
[----:B-1----:R-:W-:-:S04]  /*ade0*/  MOV R2, UR6 ;  /* 0x0000000600027c02 */ /* 0x002fc80008000f00 */
[----:B------:R1:W2:Y:S03]  /*adf0*/  SYNCS.PHASECHK.TRANS64.TRYWAIT P0, [R2+URZ+0x8], R3 ;  /* 0x00000803020075a7 */ /* 0x0002a600080011ff */
[----:B--2---:R-:W-:Y:S05]  /*ae00*/  @!P0 NANOSLEEP.SYNCS 0x989680 ;  /* 0x009896800000895d */ /* 0x004fea0003900000 */
[----:B------:R-:W2:Y:S02]  /*ae10*/  @!P0 SYNCS.PHASECHK.TRANS64 P0, [R2+URZ+0x8], R3 ;  /* 0x00000803020085a7 */ /* 0x000ea400080010ff */
[----:B--2---:R-:W-:Y:S05]  /*ae20*/  @!P0 BRA `(.L_x_70) ;  /* 0xfffffffc00ec8947 */ /* 0x004fea000383ffff */
[----:B------:R-:W-:Y:S05]  /*ae30*/  BRA `(.L_x_69) ;  /* 0xffffff8400747947 */ /* 0x000fea000383ffff */
.L_x_71:
[----:B-1----:R1:W2:Y:S02]  /*ae40*/  SYNCS.PHASECHK.TRANS64.TRYWAIT P0, [R0+URZ+0xd0], R3 ;  /* 0x0000d003000075a7 */ /* 0x0022a400080011ff */
[----:B--2---:R-:W-:Y:S05]  /*ae50*/  @!P0 NANOSLEEP.SYNCS 0x989680 ;  /* 0x009896800000895d */ /* 0x004fea0003900000 */
[----:B------:R-:W2:Y:S02]  /*ae60*/  @!P0 SYNCS.PHASECHK.TRANS64 P0, [R0+URZ+0xd0], R3 ;  /* 0x0000d003000085a7 */ /* 0x000ea400080010ff */
[----:B--2---:R-:W-:Y:S05]  /*ae70*/  @!P0 BRA `(.L_x_71) ;  /* 0xfffffffc00f08947 */ /* 0x004fea000383ffff */
[----:B------:R-:W-:Y:S05]  /*ae80*/  BRA `(.L_x_163) ;  /* 0xffffff8800607947 */ /* 0x000fea000383ffff */
.L_x_73:
[----:B------:R-:W-:-:S07]  /*ae90*/  MOV R0, UR9 ;  /* 0x0000000900007c02 */ /* 0x000fce0008000f00 */
.L_x_164:
[----:B-1----:R1:W3:Y:S02]  /*aea0*/  SYNCS.PHASECHK.TRANS64.TRYWAIT P0, [R0+URZ+0x110], R3 ;  /* 0x00011003000075a7 */ /* 0x0022e400080011ff */
[----:B---3--:R-:W-:Y:S05]  /*aeb0*/  @!P0 NANOSLEEP.SYNCS 0x989680 ;  /* 0x009896800000895d */ /* 0x008fea0003900000 */
[----:B------:R-:W3:Y:S02]  /*aec0*/  @!P0 SYNCS.PHASECHK.TRANS64 P0, [R0+URZ+0x110], R3 ;  /* 0x00011003000085a7 */ /* 0x000ee400080010ff */
[----:B---3--:R-:W-:Y:S05]  /*aed0*/  @!P0 BRA `(.L_x_164) ;  /* 0xfffffffc00f08947 */ /* 0x008fea000383ffff */
[----:B------:R-:W-:Y:S05]  /*aee0*/  BRA `(.L_x_165) ;  /* 0xffffff8800a87947 */ /* 0x000fea000383ffff */
.L_x_76:
[----:B------:R-:W-:Y:S07]  /*aef0*/  MOV R0, UR8 ;  /* 0x0000000800007c02 */ /* 0x000fee0008000f00 */
.L_x_166:
[----:B-1----:R1:W3:Y:S02]  /*af00*/  SYNCS.PHASECHK.TRANS64.TRYWAIT P0, [R0+URZ], R3 ;  /* 0x00000003000075a7 */ /* 0x0022e400080011ff */
[----:B---3--:R-:W-:Y:S05]  /*af10*/  @!P0 NANOSLEEP.SYNCS 0x989680 ;  /* 0x009896800000895d */ /* 0x008fea0003900000 */
[----:B------:R-:W3:Y:S02]  /*af20*/  @!P0 SYNCS.PHASECHK.TRANS64 P0, [R0+URZ], R3 ;  /* 0x00000003000085a7 */ /* 0x000ee400080010ff */
[----:B---3--:R-:W-:Y:S05]  /*af30*/  @!P0 BRA `(.L_x_166) ;  /* 0xfffffffc00f08947 */ /* 0x008fea000383ffff */
[----:B------:R-:W-:Y:S05]  /*af40*/  BRA `(.L_x_75) ;  /* 0xffffff8800bc7947 */ /* 0x000fea000383ffff */
.L_x_80:
[----:B-1----:R-:W-:-:S07]  /*af50*/  MOV R0, UR8 ;  /* 0x0000000800007c02 */ /* 0x002fce0008000f00 */
.L_x_167:
[----:B-1----:R1:W2:Y:S02]  /*af60*/  SYNCS.PHASECHK.TRANS64.TRYWAIT P0, [R0+URZ], R3 ;  /* 0x00000003000075a7 */ /* 0x0022a400080011ff */
[----:B--2---:R-:W-:Y:S05]  /*af70*/  @!P0 NANOSLEEP.SYNCS 0x989680 ;  /* 0x009896800000895d */ /* 0x004fea0003900000 */
[----:B------:R-:W2:Y:S02]  /*af80*/  @!P0 SYNCS.PHASECHK.TRANS64 P0, [R0+URZ], R3 ;  /* 0x00000003000085a7 */ /* 0x000ea400080010ff */
[----:B--2---:R-:W-:Y:S05]  /*af90*/  @!P0 BRA `(.L_x_167) ;  /* 0xfffffffc00f08947 */ /* 0x004fea000383ffff */
[----:B------:R-:W-:Y:S05]  /*afa0*/  BRA `(.L_x_168) ;  /* 0xffffff8c00b47947 */ /* 0x000fea000383ffff */
.L_x_81:
[----:B------:R-:W-:-:S07]  /*afb0*/  MOV R0, UR8 ;  /* 0x0000000800007c02 */ /* 0x000fce0008000f00 */
.L_x_169:
[----:B-1----:R1:W2:Y:S02]  /*afc0*/  SYNCS.PHASECHK.TRANS64.TRYWAIT P0, [R0+URZ], R3 ;  /* 0x00000003000075a7 */ /* 0x0022a400080011ff */
[----:B--2---:R-:W-:Y:S05]  /*afd0*/  @!P0 NANOSLEEP.SYNCS 0x989680 ;  /* 0x009896800000895d */ /* 0x004fea0003900000 */
[----:B------:R-:W2:Y:S02]  /*afe0*/  @!P0 SYNCS.PHASECHK.TRANS64 P0, [R0+URZ], R3 ;  /* 0x00000003000085a7 */ /* 0x000ea400080010ff */
[----:B--2---:R-:W-:Y:S05]  /*aff0*/  @!P0 BRA `(.L_x_169) ;  /* 0xfffffffc00f08947 */ /* 0x004fea000383ffff */
[----:B------:R-:W-:Y:S05]  /*b000*/  BRA `(.L_x_170) ;  /* 0xffffff8c00c07947 */ /* 0x000fea000383ffff */
.L_x_82:
[----:B------:R-:W-:-:S07]  /*b010*/  MOV R0, UR8 ;  /* 0x0000000800007c02 */ /* 0x000fce0008000f00 */
.L_x_171:
[----:B-1----:R1:W2:Y:S02]  /*b020*/  SYNCS.PHASECHK.TRANS64.TRYWAIT P0, [R0+URZ], R3 ;  /* 0x00000003000075a7 */ /* 0x0022a400080011ff */
[----:B--2---:R-:W-:Y:S05]  /*b030*/  @!P0 NANOSLEEP.SYNCS 0x989680 ;  /* 0x009896800000895d */ /* 0x004fea0003900000 */
[----:B------:R-:W2:Y:S02]  /*b040*/  @!P0 SYNCS.PHASECHK.TRANS64 P0, [R0+URZ], R3 ;  /* 0x00000003000085a7 */ /* 0x000ea400080010ff */
[----:B--2---:R-:W-:Y:S05]  /*b050*/  @!P0 BRA `(.L_x_171) ;  /* 0xfffffffc00f08947 */ /* 0x004fea000383ffff */
[----:B------:R-:W-:Y:S05]  /*b060*/  BRA `(.L_x_172) ;  /* 0xffffff8c00cc7947 */ /* 0x000fea000383ffff */
.L_x_85:
[----:B------:R-:W-:-:S07]  /*b070*/  MOV R0, UR7 ;  /* 0x0000000700007c02 */ /* 0x000fce0008000f00 */
.L_x_173:
[----:B-1----:R1:W2:Y:S02]  /*b080*/  SYNCS.PHASECHK.TRANS64.TRYWAIT P1, [R0+URZ+0x150], R3 ;  /* 0x00015003000075a7 */ /* 0x0022a400080211ff */
[----:B--2---:R-:W-:Y:S05]  /*b090*/  @!P1 NANOSLEEP.SYNCS 0x989680 ;  /* 0x009896800000995d */ /* 0x004fea0003900000 */
[----:B------:R-:W2:Y:S02]  /*b0a0*/  @!P1 SYNCS.PHASECHK.TRANS64 P1, [R0+URZ+0x150], R3 ;  /* 0x00015003000095a7 */ /* 0x000ea400080210ff */
[----:B--2---:R-:W-:Y:S05]  /*b0b0*/  @!P1 BRA `(.L_x_173) ;  /* 0xfffffffc00f09947 */ /* 0x004fea000383ffff */
[----:B------:R-:W-:Y:S05]  /*b0c0*/  BRA `(.L_x_174) ;  /* 0xffffff9000187947 */ /* 0x000fea000383ffff */
.L_x_90:
[----:B--2---:R2:W4:Y:S02]  /*b0d0*/  SYNCS.PHASECHK.TRANS64.TRYWAIT P0, [R0+URZ+0xd0], R3 ;  /* 0x0000d003000075a7 */ /* 0x00452400080011ff */
[----:B----4-:R-:W-:Y:S05]  /*b0e0*/  @!P0 NANOSLEEP.SYNCS 0x989680 ;  /* 0x009896800000895d */ /* 0x010fea0003900000 */
[----:B------:R-:W4:Y:S02]  /*b0f0*/  @!P0 SYNCS.PHASECHK.TRANS64 P0, [R0+URZ+0xd0], R3 ;  /* 0x0000d003000085a7 */ /* 0x000f2400080010ff */
[----:B----4-:R-:W-:Y:S05]  /*b100*/  @!P0 BRA `(.L_x_90) ;  /* 0xfffffffc00f08947 */ /* 0x010fea000383ffff */
[----:B------:R-:W-:Y:S05]  /*b110*/  BRA `(.L_x_175) ;  /* 0xffffff94002c7947 */ /* 0x000fea000383ffff */
.L_x_93:
[----:B------:R-:W-:Y:S07]  /*b120*/  MOV R0, UR7 ;  /* 0x0000000700007c02 */ /* 0x000fee0008000f00 */
.L_x_176:
[----:B--2---:R2:W4:Y:S02]  /*b130*/  SYNCS.PHASECHK.TRANS64.TRYWAIT P0, [R0+URZ+0xc8], R3 ;  /* 0x0000c803000075a7 */ /* 0x00452400080011ff */
[----:B----4-:R-:W-:Y:S05]  /*b140*/  @!P0 NANOSLEEP.SYNCS 0x989680 ;  /* 0x009896800000895d */ /* 0x010fea0003900000 */
[----:B------:R-:W4:Y:S02]  /*b150*/  @!P0 SYNCS.PHASECHK.TRANS64 P0, [R0+URZ+0xc8], R3 ;  /* 0x0000c803000085a7 */ /* 0x000f2400080010ff */
[----:B----4-:R-:W-:Y:S05]  /*b160*/  @!P0 BRA `(.L_x_176) ;  /* 0xfffffffc00f08947 */ /* 0x010fea000383ffff */
[----:B------:R-:W-:Y:S05]  /*b170*/  BRA `(.L_x_92) ;  /* 0xffffff98000c7947 */ /* 0x000fea000383ffff */
.L_x_96:
[----:B------:R-:W-:Y:S07]  /*b180*/  MOV R3, UR7 ;  /* 0x0000000700037c02 */ /* 0x000fee0008000f00 */
.L_x_177:
[----:B-1----:R1:W2:Y:S02]  /*b190*/  SYNCS.PHASECHK.TRANS64.TRYWAIT P0, [R3+URZ+0xa0], R12 ;  /* 0x0000a00c030075a7 */ /* 0x0022a400080011ff */
[----:B--2---:R-:W-:Y:S05]  /*b1a0*/  @!P0 NANOSLEEP.SYNCS 0x989680 ;  /* 0x009896800000895d */ /* 0x004fea0003900000 */
[----:B------:R-:W2:Y:S02]  /*b1b0*/  @!P0 SYNCS.PHASECHK.TRANS64 P0, [R3+URZ+0xa0], R12 ;  /* 0x0000a00c030085a7 */ /* 0x000ea400080010ff */
[----:B--2---:R-:W-:Y:S05]  /*b1c0*/  @!P0 BRA `(.L_x_177) ;  /* 0xfffffffc00f08947 */ /* 0x004fea000383ffff */
[----:B------:R-:W-:Y:S05]  /*b1d0*/  BRA `(.L_x_178) ;  /* 0xffffff9800847947 */ /* 0x000fea000383ffff */
.L_x_97:
[----:B-1----:R-:W-:Y:S07]  /*b1e0*/  MOV R3, UR7 ;  /* 0x0000000700037c02 */ /* 0x002fee0008000f00 */
.L_x_179:
[----:B-1----:R1:W2:Y:S02]  /*b1f0*/  SYNCS.PHASECHK.TRANS64.TRYWAIT P0, [R3+URZ+0xa8], R12 ;  /* 0x0000a80c030075a7 */ /* 0x0022a400080011ff */
[----:B--2---:R-:W-:Y:S05]  /*b200*/  @!P0 NANOSLEEP.SYNCS 0x989680 ;  /* 0x009896800000895d */ /* 0x004fea0003900000 */
[----:B------:R-:W2:Y:S02]  /*b210*/  @!P0 SYNCS.PHASECHK.TRANS64 P0, [R3+URZ+0xa8], R12 ;  /* 0x0000a80c030085a7 */ /* 0x000ea400080010ff */
[----:B--2---:R-:W-:Y:S05]  /*b220*/  @!P0 BRA `(.L_x_179) ;  /* 0xfffffffc00f08947 */ /* 0x004fea000383ffff */
[----:B------:R-:W-:Y:S05]  /*b230*/  BRA `(.L_x_180) ;  /* 0xffffff9800c07947 */ /* 0x000fea000383ffff */
.L_x_98:
[----:B-1----:R-:W-:Y:S07]  /*b240*/  MOV R3, UR7 ;  /* 0x0000000700037c02 */ /* 0x002fee0008000f00 */
.L_x_181:
[----:B-1----:R1:W2:Y:S02]  /*b250*/  SYNCS.PHASECHK.TRANS64.TRYWAIT P0, [R3+URZ+0xb0], R12 ;  /* 0x0000b00c030075a7 */ /* 0x0022a400080011ff */
[----:B--2---:R-:W-:Y:S05]  /*b260*/  @!P0 NANOSLEEP.SYNCS 0x989680 ;  /* 0x009896800000895d */ /* 0x004fea0003900000 */
[----:B------:R-:W2:Y:S02]  /*b270*/  @!P0 SYNCS.PHASECHK.TRANS64 P0, [R3+URZ+0xb0], R12 ;  /* 0x0000b00c030085a7 */ /* 0x000ea400080010ff */
[----:B--2---:R-:W-:Y:S05]  /*b280*/  @!P0 BRA `(.L_x_181) ;  /* 0xfffffffc00f08947 */ /* 0x004fea000383ffff */
[----:B------:R-:W-:Y:S05]  /*b290*/  BRA `(.L_x_182) ;  /* 0xffffff9c00087947 */ /* 0x000fea000383ffff */
.L_x_99:
[----:B------:R-:W-:Y:S07]  /*b2a0*/  MOV R3, UR7 ;  /* 0x0000000700037c02 */ /* 0x000fee0008000f00 */
.L_x_183:
[----:B-1----:R1:W2:Y:S02]  /*b2b0*/  SYNCS.PHASECHK.TRANS64.TRYWAIT P0, [R3+URZ+0xb8], R12 ;  /* 0x0000b80c030075a7 */ /* 0x0022a400080011ff */
[----:B--2---:R-:W-:Y:S05]  /*b2c0*/  @!P0 NANOSLEEP.SYNCS 0x989680 ;  /* 0x009896800000895d */ /* 0x004fea0003900000 */
[----:B------:R-:W2:Y:S02]  /*b2d0*/  @!P0 SYNCS.PHASECHK.TRANS64 P0, [R3+URZ+0xb8], R12 ;  /* 0x0000b80c030085a7 */ /* 0x000ea400080010ff */
[----:B--2---:R-:W-:Y:S05]  /*b2e0*/  @!P0 BRA `(.L_x_183) ;  /* 0xfffffffc00f08947 */ /* 0x004fea000383ffff */
[----:B------:R-:W-:Y:S05]  /*b2f0*/  BRA `(.L_x_184) ;  /* 0xffffff9c00907947 */ /* 0x000fea000383ffff */
.L_x_101:
[----:B------:R-:W-:-:S07]  /*b300*/  MOV R0, UR7 ;  /* 0x0000000700007c02 */ /* 0x000fce0008000f00 */
.L_x_185:
[----:B-1----:R1:W4:Y:S02]  /*b310*/  SYNCS.PHASECHK.TRANS64.TRYWAIT P0, [R0+URZ+0xa0], R3 ;  /* 0x0000a003000075a7 */ /* 0x00232400080011ff */
[----:B----4-:R-:W-:Y:S05]  /*b320*/  @!P0 NANOSLEEP.SYNCS 0x989680 ;  /* 0x009896800000895d */ /* 0x010fea0003900000 */
[----:B------:R-:W4:Y:S02]  /*b330*/  @!P0 SYNCS.PHASECHK.TRANS64 P0, [R0+URZ+0xa0], R3 ;  /* 0x0000a003000085a7 */ /* 0x000f2400080010ff */
[----:B----4-:R-:W-:Y:S05]  /*b340*/  @!P0 BRA `(.L_x_185) ;  /* 0xfffffffc00f08947 */ /* 0x010fea000383ffff */
[----:B------:R-:W-:Y:S05]  /*b350*/  BRA `(.L_x_186) ;  /* 0xffffffa000007947 */ /* 0x000fea000383ffff */
.L_x_102:
[----:B-1----:R-:W-:-:S07]  /*b360*/  MOV R0, UR7 ;  /* 0x0000000700007c02 */ /* 0x002fce0008000f00 */
.L_x_187:
[----:B-1----:R1:W4:Y:S02]  /*b370*/  SYNCS.PHASECHK.TRANS64.TRYWAIT P0, [R0+URZ+0xa8], R3 ;  /* 0x0000a803000075a7 */ /* 0x00232400080011ff */
[----:B----4-:R-:W-:Y:S05]  /*b380*/  @!P0 NANOSLEEP.SYNCS 0x989680 ;  /* 0x009896800000895d */ /* 0x010fea0003900000 */
[----:B------:R-:W4:Y:S02]  /*b390*/  @!P0 SYNCS.PHASECHK.TRANS64 P0, [R0+URZ+0xa8], R3 ;  /* 0x0000a803000085a7 */ /* 0x000f2400080010ff */
[----:B----4-:R-:W-:Y:S05]  /*b3a0*/  @!P0 BRA `(.L_x_187) ;  /* 0xfffffffc00f08947 */ /* 0x010fea000383ffff */
[----:B------:R-:W-:Y:S05]  /*b3b0*/  BRA `(.L_x_188) ;  /* 0xffffff9c00f07947 */ /* 0x000fea000383ffff */
.L_x_103:
[----:B-1----:R-:W-:-:S07]  /*b3c0*/  MOV R0, UR7 ;  /* 0x0000000700007c02 */ /* 0x002fce0008000f00 */
.L_x_189:
[----:B-1----:R1:W4:Y:S02]  /*b3d0*/  SYNCS.PHASECHK.TRANS64.TRYWAIT P0, [R0+URZ+0xb0], R3 ;  /* 0x0000b003000075a7 */ /* 0x00232400080011ff */
[----:B----4-:R-:W-:Y:S05]  /*b3e0*/  @!P0 NANOSLEEP.SYNCS 0x989680 ;  /* 0x009896800000895d */ /* 0x010fea0003900000 */
[----:B------:R-:W4:Y:S02]  /*b3f0*/  @!P0 SYNCS.PHASECHK.TRANS64 P0, [R0+URZ+0xb0], R3 ;  /* 0x0000b003000085a7 */ /* 0x000f2400080010ff */
[----:B----4-:R-:W-:Y:S05]  /*b400*/  @!P0 BRA `(.L_x_189) ;  /* 0xfffffffc00f08947 */ /* 0x010fea000383ffff */
[----:B------:R-:W-:Y:S05]  /*b410*/  BRA `(.L_x_190) ;  /* 0xffffff9c00e07947 */ /* 0x000fea000383ffff */
.L_x_105:
[----:B-1----:R1:W2:Y:S02]  /*b420*/  SYNCS.PHASECHK.TRANS64.TRYWAIT P0, [R0+URZ+0xd0], R3 ;  /* 0x0000d003000075a7 */ /* 0x0022a400080011ff */
[----:B--2---:R-:W-:Y:S05]  /*b430*/  @!P0 NANOSLEEP.SYNCS 0x989680 ;  /* 0x009896800000895d */ /* 0x004fea0003900000 */
[----:B------:R-:W2:Y:S02]  /*b440*/  @!P0 SYNCS.PHASECHK.TRANS64 P0, [R0+URZ+0xd0], R3 ;  /* 0x0000d003000085a7 */ /* 0x000ea400080010ff */
[----:B--2---:R-:W-:Y:S05]  /*b450*/  @!P0 BRA `(.L_x_105) ;  /* 0xfffffffc00f08947 */ /* 0x004fea000383ffff */
[----:B------:R-:W-:Y:S05]  /*b460*/  BRA `(.L_x_191) ;  /* 0xffffffa000787947 */ /* 0x000fea000383ffff */
.L_x_119:
[----:B-1----:R1:W2:Y:S02]  /*b470*/  SYNCS.PHASECHK.TRANS64.TRYWAIT P0, [R3+URZ+0x80], R0 ;  /* 0x00008000030075a7 */ /* 0x0022a400080011ff */
[----:B--2---:R-:W-:Y:S05]  /*b480*/  @!P0 NANOSLEEP.SYNCS 0x989680 ;  /* 0x009896800000895d */ /* 0x004fea0003900000 */
[----:B------:R-:W2:Y:S02]  /*b490*/  @!P0 SYNCS.PHASECHK.TRANS64 P0, [R3+URZ+0x80], R0 ;  /* 0x00008000030085a7 */ /* 0x000ea400080010ff */
[----:B--2---:R-:W-:Y:S05]  /*b4a0*/  @!P0 BRA `(.L_x_119) ;  /* 0xfffffffc00f08947 */ /* 0x004fea000383ffff */
[----:B------:R-:W-:Y:S05]  /*b4b0*/  BRA `(.L_x_118) ;  /* 0xffffffac00d87947 */ /* 0x000fea000383ffff */
.L_x_122:
[----:B------:R1:W1:Y:S02]  /*b4c0*/  SYNCS.PHASECHK.TRANS64.TRYWAIT P1, [R111+URZ+0xf0], R0 ;  /* 0x0000f0006f0075a7 */ /* 0x00026400080211ff */
[----:B-1----:R-:W-:Y:S05]  /*b4d0*/  @!P1 NANOSLEEP.SYNCS 0x989680 ;  /* 0x009896800000995d */ /* 0x002fea0003900000 */
[----:B------:R-:W1:Y:S02]  /*b4e0*/  @!P1 SYNCS.PHASECHK.TRANS64 P1, [R111+URZ+0xf0], R0 ;  /* 0x0000f0006f0095a7 */ /* 0x000e6400080210ff */
[----:B-1----:R-:W-:Y:S05]  /*b4f0*/  @!P1 BRA `(.L_x_122) ;  /* 0xfffffffc00f09947 */ /* 0x002fea000383ffff */
[----:B------:R-:W-:Y:S05]  /*b500*/  BRA `(.L_x_121) ;  /* 0xffffffb000287947 */ /* 0x000fea000383ffff */
        .weak           $__internal_0_$__cuda_sm10x_tcgen05_guardrail_trap_col_being_dealloced_not_returned_by_alloc
        .type           $__internal_0_$__cuda_sm10x_tcgen05_guardrail_trap_col_being_dealloced_not_returned_by_alloc,@function
        .size           $__internal_0_$__cuda_sm10x_tcgen05_guardrail_trap_col_being_dealloced_not_returned_by_alloc,($__internal_1_$__cuda_sm10x_tcgen05_guardrail_trap_phase_invalid_during_alloc - $__internal_0_$__cuda_sm10x_tcgen05_guardrail_trap_col_being_dealloced_not_returned_by_alloc)
$__internal_0_$__cuda_sm10x_tcgen05_guardrail_trap_col_being_dealloced_not_returned_by_alloc:
[----:B------:R-:W-:Y:S05]  /*b510*/  BPT.TRAP 0x1 ;  /* 0x000000040000795c */ /* 0x000fea0000300000 */
[----:B------:R-:W-:-:S04]  /*b520*/  HFMA2 R3, -RZ, RZ, 0, 0 ;  /* 0x00000000ff037431 */ /* 0x000fc800000001ff */
[----:B------:R-:W-:Y:S05]  /*b530*/  RET.REL.NODEC R2 `(_ZN7cutlass13device_kernelINS_4gemm6kernel13GemmUniversalIN4cute5tupleIJiiiiEEENS1_10collective13CollectiveMmaINS1_35MainloopSm100TmaUmmaWarpSpecializedILi8ELi2ELi4ENS5_IJNS4_1CILi2EEENSA_ILi1EEESC_EEEEENS5_IJNSA_ILi256EEENSA_ILi128EEENSA_ILi64EEEEEENS_6half_tENS5_IJlSC_lEEESJ_SK_NS4_8TiledMMAINS4_8MMA_AtomIJNS4_26SM100_MMA_F16BF16_2x1SM_SSISJ_SJ_fLi256ELi128ELNS4_4UMMA5MajorE0ELSP_0ELNSO_7ScaleInE0ELSQ_0EEEEEENS4_6LayoutINS5_IJSC_SC_SC_EEENS5_IJNSA_ILi0EEESV_SV_EEEEENS5_IJNS4_10UnderscoreESY_SY_EEEEENS4_18SM100_TMA_2SM_LOADENS4_14ComposedLayoutINS4_7SwizzleILi3ELi4ELi3EEENS4_18smem_ptr_flag_bitsILi16EEENST_INS5_IJNSA_ILi8EEESH_EEENS5_IJSH_SC_EEEEEEEvNS4_8identityES11_S1B_vS1C_EENS_8epilogue10collective18CollectiveEpilogueINS1E_23Sm100TmaWarpSpecializedILi4ELi2ELi32ELb1ELb0EEEJNS5_IJSG_SG_SH_EEENS5_IJNST_ISG_SC_EENST_INSA_ILi32EEESC_EEEEESJ_SK_SJ_SK_NS1E_6fusion15FusionCallbacksIS1I_NS1O_13LinCombEltActINS1E_6thread4GELUESJ_fSJ_fLNS_15FloatRoundStyleE2EEES1J_S1N_JEEENS4_5SM1004TMEM4LOAD26SM100_TMEM_LOAD_32dp32b32xENS4_13SM90_TMA_LOADENS12_INS13_ILi2ELi4ELi3EEES16_NST_INS5_IJS17_S1L_EEENS5_IJS1L_SC_EEEEEEENS4_39AutoVectorizingCopyWithAssumedAlignmentILi128EEENS4_14SM90_TMA_STOREES25_S27_S27_EEEvvEEEEvNT_6ParamsE) ;  /* 0xffffff4802b07950 */ /* 0x000fea0003c3ffff */
        .weak           $__internal_1_$__cuda_sm10x_tcgen05_guardrail_trap_phase_invalid_during_alloc
        .type           $__internal_1_$__cuda_sm10x_tcgen05_guardrail_trap_phase_invalid_during_alloc,@function
        .size           $__internal_1_$__cuda_sm10x_tcgen05_guardrail_trap_phase_invalid_during_alloc,($__internal_2_$__cuda_sm10x_tcgen05_guardrail_trap_unallocated_columns_being_dealloced - $__internal_1_$__cuda_sm10x_tcgen05_guardrail_trap_phase_invalid_during_alloc)
$__internal_1_$__cuda_sm10x_tcgen05_guardrail_trap_phase_invalid_during_alloc:
[----:B------:R-:W-:Y:S05]  /*b540*/  BPT.TRAP 0x1 ;  /* 0x000000040000795c */ /* 0x000fea0000300000 */
[----:B------:R-:W-:-:S04]  /*b550*/  MOV R3, 0x0 ;  /* 0x0000000000037802 */ /* 0x000fc80000000f00 */
[----:B------:R-:W-:Y:S05]  /*b560*/  RET.REL.NODEC R2 `(_ZN7cutlass13device_kernelINS_4gemm6kernel13GemmUniversalIN4cute5tupleIJiiiiEEENS1_10collective13CollectiveMmaINS1_35MainloopSm100TmaUmmaWarpSpecializedILi8ELi2ELi4ENS5_IJNS4_1CILi2EEENSA_ILi1EEESC_EEEEENS5_IJNSA_ILi256EEENSA_ILi128EEENSA_ILi64EEEEEENS_6half_tENS5_IJlSC_lEEESJ_SK_NS4_8TiledMMAINS4_8MMA_AtomIJNS4_26SM100_MMA_F16BF16_2x1SM_SSISJ_SJ_fLi256ELi128ELNS4_4UMMA5MajorE0ELSP_0ELNSO_7ScaleInE0ELSQ_0EEEEEENS4_6LayoutINS5_IJSC_SC_SC_EEENS5_IJNSA_ILi0EEESV_SV_EEEEENS5_IJNS4_10UnderscoreESY_SY_EEEEENS4_18SM100_TMA_2SM_LOADENS4_14ComposedLayoutINS4_7SwizzleILi3ELi4ELi3EEENS4_18smem_ptr_flag_bitsILi16EEENST_INS5_IJNSA_ILi8EEESH_EEENS5_IJSH_SC_EEEEEEEvNS4_8identityES11_S1B_vS1C_EENS_8epilogue10collective18CollectiveEpilogueINS1E_23Sm100TmaWarpSpecializedILi4ELi2ELi32ELb1ELb0EEEJNS5_IJSG_SG_SH_EEENS5_IJNST_ISG_SC_EENST_INSA_ILi32EEESC_EEEEESJ_SK_SJ_SK_NS1E_6fusion15FusionCallbacksIS1I_NS1O_13LinCombEltActINS1E_6thread4GELUESJ_fSJ_fLNS_15FloatRoundStyleE2EEES1J_S1N_JEEENS4_5SM1004TMEM4LOAD26SM100_TMEM_LOAD_32dp32b32xENS4_13SM90_TMA_LOADENS12_INS13_ILi2ELi4ELi3EEES16_NST_INS5_IJS17_S1L_EEENS5_IJS1L_SC_EEEEEEENS4_39AutoVectorizingCopyWithAssumedAlignmentILi128EEENS4_14SM90_TMA_STOREES25_S27_S27_EEEvvEEEEvNT_6ParamsE) ;  /* 0xffffff4802a47950 */ /* 0x000fea0003c3ffff */
        .weak           $__internal_2_$__cuda_sm10x_tcgen05_guardrail_trap_unallocated_columns_being_dealloced
        .type           $__internal_2_$__cuda_sm10x_tcgen05_guardrail_trap_unallocated_columns_being_dealloced,@function
        .size           $__internal_2_$__cuda_sm10x_tcgen05_guardrail_trap_unallocated_columns_being_dealloced,(.L_x_193 - $__internal_2_$__cuda_sm10x_tcgen05_guardrail_trap_unallocated_columns_being_dealloced)
$__internal_2_$__cuda_sm10x_tcgen05_guardrail_trap_unallocated_columns_being_dealloced:
[----:B------:R-:W-:Y:S05]  /*b570*/  BPT.TRAP 0x1 ;  /* 0x000000040000795c */ /* 0x000fea0000300000 */
[----:B------:R-:W-:-:S04]  /*b580*/  HFMA2 R3, -RZ, RZ, 0, 0 ;  /* 0x00000000ff037431 */ /* 0x000fc800000001ff */
[----:B------:R-:W-:Y:S05]  /*b590*/  RET.REL.NODEC R2 `(_ZN7cutlass13device_kernelINS_4gemm6kernel13GemmUniversalIN4cute5tupleIJiiiiEEENS1_10collective13CollectiveMmaINS1_35MainloopSm100TmaUmmaWarpSpecializedILi8ELi2ELi4ENS5_IJNS4_1CILi2EEENSA_ILi1EEESC_EEEEENS5_IJNSA_ILi256EEENSA_ILi128EEENSA_ILi64EEEEEENS_6half_tENS5_IJlSC_lEEESJ_SK_NS4_8TiledMMAINS4_8MMA_AtomIJNS4_26SM100_MMA_F16BF16_2x1SM_SSISJ_SJ_fLi256ELi128ELNS4_4UMMA5MajorE0ELSP_0ELNSO_7ScaleInE0ELSQ_0EEEEEENS4_6LayoutINS5_IJSC_SC_SC_EEENS5_IJNSA_ILi0EEESV_SV_EEEEENS5_IJNS4_10UnderscoreESY_SY_EEEEENS4_18SM100_TMA_2SM_LOADENS4_14ComposedLayoutINS4_7SwizzleILi3ELi4ELi3EEENS4_18smem_ptr_flag_bitsILi16EEENST_INS5_IJNSA_ILi8EEESH_EEENS5_IJSH_SC_EEEEEEEvNS4_8identityES11_S1B_vS1C_EENS_8epilogue10collective18CollectiveEpilogueINS1E_23Sm100TmaWarpSpecializedILi4ELi2ELi32ELb1ELb0EEEJNS5_IJSG_SG_SH_EEENS5_IJNST_ISG_SC_EENST_INSA_ILi32EEESC_EEEEESJ_SK_SJ_SK_NS1E_6fusion15FusionCallbacksIS1I_NS1O_13LinCombEltActINS1E_6thread4GELUESJ_fSJ_fLNS_15FloatRoundStyleE2EEES1J_S1N_JEEENS4_5SM1004TMEM4LOAD26SM100_TMEM_LOAD_32dp32b32xENS4_13SM90_TMA_LOADENS12_INS13_ILi2ELi4ELi3EEES16_NST_INS5_IJS17_S1L_EEENS5_IJS1L_SC_EEEEEEENS4_39AutoVectorizingCopyWithAssumedAlignmentILi128EEENS4_14SM90_TMA_STOREES25_S27_S27_EEEvvEEEEvNT_6ParamsE) ;  /* 0xffffff4802987950 */ /* 0x000fea0003c3ffff */
.L_x_192:
[----:B------:R-:W-:-:S00]  /*b5a0*/  BRA `(.L_x_192) ;  /* 0xfffffffc00fc7947 */ /* 0x000fc0000383ffff */
[----:B------:R-:W-:-:S00]  /*b5b0*/  NOP ;  /* 0x0000000000007918 */ /* 0x000fc00000000000 */
        /* <DEDUP_REMOVED lines=12> */
.L_x_193:


//--------------------- .nv.global.init           --------------------------
	.section	.nv.global.init,"aw",@progbits
.nv.global.init:
	.type		$str$27,@object
	.size		$str$27,($str$28 - $str$27)
$str$27:
        /*0000*/ 	.byte	0x28, 0x61, 0x64, 0x64, 0x72, 0x65, 0x73, 0x73, 0x20, 0x26, 0x20, 0x6d, 0x61, 0x73, 0x6b, 0x29
        /*0010*/ 	.byte	0x20, 0x3d, 0x3d, 0x20, 0x30, 0x00
	.type		$str$28,@object
	.size		$str$28,($str$26 - $str$28)
$str$28:
        /*0016*/ 	.byte	0x2f, 0x74, 0x6d, 0x70, 0x2f, 0x63, 0x75, 0x74, 0x6c, 0x61, 0x73, 0x73, 0x5f, 0x73, 0x77, 0x65
        /*0026*/ 	.byte	0x65, 0x70, 0x5f, 0x73, 0x72, 0x63, 0x2f, 0x69, 0x6e, 0x63, 0x6c, 0x75, 0x64, 0x65, 0x2f, 0x63
        /*0036*/ 	.byte	0x75, 0x74, 0x65, 0x2f, 0x70, 0x6f, 0x69, 0x6e, 0x74, 0x65, 0x72, 0x5f, 0x66, 0x6c, 0x61, 0x67
        /*0046*/ 	.byte	0x67, 0x65, 0x64, 0x2e, 0x68, 0x70, 0x70, 0x00
	.type		$str$26,@object
	.size		$str$26,($str$25 - $str$26)
$str$26:
        /*004e*/ 	.byte	0x2f, 0x74, 0x6d, 0x70, 0x2f, 0x63, 0x75, 0x74, 0x6c, 0x61, 0x73, 0x73, 0x5f, 0x73, 0x77, 0x65
        /*005e*/ 	.byte	0x65, 0x70, 0x5f, 0x73, 0x72, 0x63, 0x2f, 0x69, 0x6e, 0x63, 0x6c, 0x75, 0x64, 0x65, 0x2f, 0x63
        /*006e*/ 	.byte	0x75, 0x74, 0x65, 0x2f, 0x61, 0x74, 0x6f, 0x6d, 0x2f, 0x63, 0x6f, 0x70, 0x79, 0x5f, 0x74, 0x72
        /*007e*/ 	.byte	0x61, 0x69, 0x74, 0x73, 0x5f, 0x73, 0x6d, 0x31, 0x30, 0x30, 0x2e, 0x68, 0x70, 0x70, 0x00
	.type		$str$25,@object
	.size		$str$25,(__unnamed_1 - $str$25)
$str$25:
        /*008d*/ 	.byte	0x28, 0x28, 0x75, 0x69, 0x6e, 0x74, 0x33, 0x32, 0x5f, 0x74, 0x28, 0x74, 0x68, 0x72, 0x65, 0x61
        /*009d*/ 	.byte	0x64, 0x49, 0x64, 0x78, 0x2e, 0x78, 0x29, 0x20, 0x2f, 0x20, 0x33, 0x32, 0x29, 0x20, 0x25, 0x20
        /*00ad*/ 	.byte	0x34, 0x29, 0x20, 0x3d, 0x3d, 0x20, 0x28, 0x28, 0x28, 0x74, 0x6d, 0x65, 0x6d, 0x5f, 0x61, 0x64
        /*00bd*/ 	.byte	0x64, 0x72, 0x20, 0x3e, 0x3e, 0x20, 0x31, 0x36, 0x29, 0x20, 0x2f, 0x20, 0x33, 0x32, 0x29, 0x20
        /*00cd*/ 	.byte	0x25, 0x20, 0x34, 0x29, 0x00
	.type		__unnamed_1,@object
	.size		__unnamed_1,(__unnamed_2 - __unnamed_1)
__unnamed_1:
        /*00d2*/ 	.byte	0x61, 0x75, 0x74, 0x6f, 0x20, 0x63, 0x75, 0x74, 0x65, 0x3a, 0x3a, 0x61, 0x73, 0x5f, 0x70, 0x6f
        /* <DEDUP_REMOVED lines=24> */
        /*0262*/ 	.byte	0x3e, 0x3e, 0x3e, 0x3e, 0x5d, 0x00
	.type		__unnamed_2,@object
	.size		__unnamed_2,(.L_2 - __unnamed_2)
__unnamed_2:
        /* <DEDUP_REMOVED lines=42> */
        /*0508*/ 	.byte	0x3e, 0x3e, 0x5d, 0x00
.L_2:


//--------------------- .nv.shared._ZN7cutlass13device_kernelINS_4gemm6kernel13GemmUniversalIN4cute5tupleIJiiiiEEENS1_10collective13CollectiveMmaINS1_35MainloopSm100TmaUmmaWarpSpecializedILi8ELi2ELi4ENS5_IJNS4_1CILi2EEENSA_ILi1EEESC_EEEEENS5_IJNSA_ILi256EEENSA_ILi128EEENSA_ILi64EEEEEENS_6half_tENS5_IJlSC_lEEESJ_SK_NS4_8TiledMMAINS4_8MMA_AtomIJNS4_26SM100_MMA_F16BF16_2x1SM_SSISJ_SJ_fLi256ELi128ELNS4_4UMMA5MajorE0ELSP_0ELNSO_7ScaleInE0ELSQ_0EEEEEENS4_6LayoutINS5_IJSC_SC_SC_EEENS5_IJNSA_ILi0EEESV_SV_EEEEENS5_IJNS4_10UnderscoreESY_SY_EEEEENS4_18SM100_TMA_2SM_LOADENS4_14ComposedLayoutINS4_7SwizzleILi3ELi4ELi3EEENS4_18smem_ptr_flag_bitsILi16EEENST_INS5_IJNSA_ILi8EEESH_EEENS5_IJSH_SC_EEEEEEEvNS4_8identityES11_S1B_vS1C_EENS_8epilogue10collective18CollectiveEpilogueINS1E_23Sm100TmaWarpSpecializedILi4ELi2ELi32ELb1ELb0EEEJNS5_IJSG_SG_SH_EEENS5_IJNST_ISG_SC_EENST_INSA_ILi32EEESC_EEEEESJ_SK_SJ_SK_NS1E_6fusion15FusionCallbacksIS1I_NS1O_13LinCombEltActINS1E_6thread4GELUESJ_fSJ_fLNS_15FloatRoundStyleE2EEES1J_S1N_JEEENS4_5SM1004TMEM4LOAD26SM100_TMEM_LOAD_32dp32b32xENS4_13SM90_TMA_LOADENS12_INS13_ILi2ELi4ELi3EEES16_NST_INS5_IJS17_S1L_EEENS5_IJS1L_SC_EEEEEEENS4_39AutoVectorizingCopyWithAssumedAlignmentILi128EEENS4_14SM90_TMA_STOREES25_S27_S27_EEEvvEEEEvNT_6ParamsE --------------------------
	.section	.nv.shared._ZN7cutlass13device_kernelINS_4gemm6kernel13GemmUniversalIN4cute5tupleIJiiiiEEENS1_10collective13CollectiveMmaINS1_35MainloopSm100TmaUmmaWarpSpecializedILi8ELi2ELi4ENS5_IJNS4_1CILi2EEENSA_ILi1EEESC_EEEEENS5_IJNSA_ILi256EEENSA_ILi128EEENSA_ILi64EEEEEENS_6half_tENS5_IJlSC_lEEESJ_SK_NS4_8TiledMMAINS4_8MMA_AtomIJNS4_26SM100_MMA_F16BF16_2x1SM_SSISJ_SJ_fLi256ELi128ELNS4_4UMMA5MajorE0ELSP_0ELNSO_7ScaleInE0ELSQ_0EEEEEENS4_6LayoutINS5_IJSC_SC_SC_EEENS5_IJNSA_ILi0EEESV_SV_EEEEENS5_IJNS4_10UnderscoreESY_SY_EEEEENS4_18SM100_TMA_2SM_LOADENS4_14ComposedLayoutINS4_7SwizzleILi3ELi4ELi3EEENS4_18smem_ptr_flag_bitsILi16EEENST_INS5_IJNSA_ILi8EEESH_EEENS5_IJSH_SC_EEEEEEEvNS4_8identityES11_S1B_vS1C_EENS_8epilogue10collective18CollectiveEpilogueINS1E_23Sm100TmaWarpSpecializedILi4ELi2ELi32ELb1ELb0EEEJNS5_IJSG_SG_SH_EEENS5_IJNST_ISG_SC_EENST_INSA_ILi32EEESC_EEEEESJ_SK_SJ_SK_NS1E_6fusion15FusionCallbacksIS1I_NS1O_13LinCombEltActINS1E_6thread4GELUESJ_fSJ_fLNS_15FloatRoundStyleE2EEES1J_S1N_JEEENS4_5SM1004TMEM4LOAD26SM100_TMEM_LOAD_32dp32b32xENS4_13SM90_TMA_LOADENS12_INS13_ILi2ELi4ELi3EEES16_NST_INS5_IJS17_S1L_EEENS5_IJS1L_SC_EEEEEEENS4_39AutoVectorizingCopyWithAssumedAlignmentILi128EEENS4_14SM90_TMA_STOREES25_S27_S27_EEEvvEEEEvNT_6ParamsE,"aw",@nobits
	.sectionflags	@""
	.align	16
	.zero		1024


//--------------------- .nv.shared.reserved.0     --------------------------
	.section	.nv.shared.reserved.0,"aw",@nobits
	.weak		__nv_reservedSMEM_offset_0_alias
	.size		__nv_reservedSMEM_offset_0_alias, 0, 64
	.other		__nv_reservedSMEM_offset_0_alias,@"STO_CUDA_RESERVED_SHARED STV_DEFAULT"
__nv_reservedSMEM_offset_0_alias:
	.zero		0
.nv.shared.reserved.0:
	.zero		64
	.weak		__nv_reservedSMEM_tcgen05_partition
	.type		__nv_reservedSMEM_tcgen05_partition,@object
	.size		__nv_reservedSMEM_tcgen05_partition,(.L_0 - __nv_reservedSMEM_tcgen05_partition)
__nv_reservedSMEM_tcgen05_partition:
	.zero		32
.L_0:


//--------------------- .nv.global                --------------------------
	.section	.nv.global,"aw",@nobits
.nv.global:
	.type		_ZN39_INTERNAL_3b4db1ac_4_k_cu_e9f37229_28114cute1_E,@object
	.size		_ZN39_INTERNAL_3b4db1ac_4_k_cu_e9f37229_28114cute1_E,(_ZN39_INTERNAL_3b4db1ac_4_k_cu_e9f37229_28114cuda3std3__45__cpo6cbeginE - _ZN39_INTERNAL_3b4db1ac_4_k_cu_e9f37229_28114cute1_E)
_ZN39_INTERNAL_3b4db1ac_4_k_cu_e9f37229_28114cute1_E:
	.zero		1
	.type		_ZN39_INTERNAL_3b4db1ac_4_k_cu_e9f37229_28114cuda3std3__45__cpo6cbeginE,@object
	.size		_ZN39_INTERNAL_3b4db1ac_4_k_cu_e9f37229_28114cuda3std3__45__cpo6cbeginE,(_ZN39_INTERNAL_3b4db1ac_4_k_cu_e9f37229_28114cuda3std3__48in_placeE - _ZN39_INTERNAL_3b4db1ac_4_k_cu_e9f37229_28114cuda3std3__45__cpo6cbeginE)
_ZN39_INTERNAL_3b4db1ac_4_k_cu_e9f37229_28114cuda3std3__45__cpo6cbeginE:
	.zero		1
	.type		_ZN39_INTERNAL_3b4db1ac_4_k_cu_e9f37229_28114cuda3std3__48in_placeE,@object
	.size		_ZN39_INTERNAL_3b4db1ac_4_k_cu_e9f37229_28114cuda3std3__48in_placeE,(_ZN39_INTERNAL_3b4db1ac_4_k_cu_e9f37229_28114cuda3std6ranges3__45__cpo9iter_moveE - _ZN39_INTERNAL_3b4db1ac_4_k_cu_e9f37229_28114cuda3std3__48in_placeE)
_ZN39_INTERNAL_3b4db1ac_4_k_cu_e9f37229_28114cuda3std3__48in_placeE:
	.zero		1
	.type		_ZN39_INTERNAL_3b4db1ac_4_k_cu_e9f37229_28114cuda3std6ranges3__45__cpo9iter_moveE,@object
	.size		_ZN39_INTERNAL_3b4db1ac_4_k_cu_e9f37229_28114cuda3std6ranges3__45__cpo9iter_moveE,(_ZN39_INTERNAL_3b4db1ac_4_k_cu_e9f37229_28114cuda3std3__45__cpo5beginE - _ZN39_INTERNAL_3b4db1ac_4_k_cu_e9f37229_28114cuda3std6ranges3__45__cpo9iter_moveE)
_ZN39_INTERNAL_3b4db1ac_4_k_cu_e9f37229_28114cuda3std6ranges3__45__cpo9iter_moveE:
	.zero		1
	.type		_ZN39_INTERNAL_3b4db1ac_4_k_cu_e9f37229_28114cuda3std3__45__cpo5beginE,@object
	.size		_ZN39_INTERNAL_3b4db1ac_4_k_cu_e9f37229_28114cuda3std3__45__cpo5beginE,(_ZN39_INTERNAL_3b4db1ac_4_k_cu_e9f37229_28114cuda3std3__441_GLOBAL__N__3b4db1ac_4_k_cu_e9f37229_28116ignoreE - _ZN39_INTERNAL_3b4db1ac_4_k_cu_e9f37229_28114cuda3std3__45__cpo5beginE)
_ZN39_INTERNAL_3b4db1ac_4_k_cu_e9f37229_28114cuda3std3__45__cpo5beginE:
	.zero		1
	.type		_ZN39_INTERNAL_3b4db1ac_4_k_cu_e9f37229_28114cuda3std3__441_GLOBAL__N__3b4db1ac_4_k_cu_e9f37229_28116ignoreE,@object
	.size		_ZN39_INTERNAL_3b4db1ac_4_k_cu_e9f37229_28114cuda3std3__441_GLOBAL__N__3b4db1ac_4_k_cu_e9f37229_28116ignoreE,(_ZN39_INTERNAL_3b4db1ac_4_k_cu_e9f37229_28114cute7productE - _ZN39_INTERNAL_3b4db1ac_4_k_cu_e9f37229_28114cuda3std3__441_GLOBAL__N__3b4db1ac_4_k_cu_e9f37229_28116ignoreE)
_ZN39_INTERNAL_3b4db1ac_4_k_cu_e9f37229_28114cuda3std3__441_GLOBAL__N__3b4db1ac_4_k_cu_e9f37229_28116ignoreE:
	.zero		1
	.type		_ZN39_INTERNAL_3b4db1ac_4_k_cu_e9f37229_28114cute7productE,@object
	.size		_ZN39_INTERNAL_3b4db1ac_4_k_cu_e9f37229_28114cute7productE,(_ZN39_INTERNAL_3b4db1ac_4_k_cu_e9f37229_28114cuda3std3__45__cpo3endE - _ZN39_INTERNAL_3b4db1ac_4_k_cu_e9f37229_28114cute7productE)
_ZN39_INTERNAL_3b4db1ac_4_k_cu_e9f37229_28114cute7productE:
	.zero		1
	.type		_ZN39_INTERNAL_3b4db1ac_4_k_cu_e9f37229_28114cuda3std3__45__cpo3endE,@object
	.size		_ZN39_INTERNAL_3b4db1ac_4_k_cu_e9f37229_28114cuda3std3__45__cpo3endE,(_ZN39_INTERNAL_3b4db1ac_4_k_cu_e9f37229_28114cuda3std3__419piecewise_constructE - _ZN39_INTERNAL_3b4db1ac_4_k_cu_e9f37229_28114cuda3std3__45__cpo3endE)
_ZN39_INTERNAL_3b4db1ac_4_k_cu_e9f37229_28114cuda3std3__45__cpo3endE:
	.zero		1
	.type		_ZN39_INTERNAL_3b4db1ac_4_k_cu_e9f37229_28114cuda3std3__419piecewise_constructE,@object
	.size		_ZN39_INTERNAL_3b4db1ac_4_k_cu_e9f37229_28114cuda3std3__419piecewise_constructE,(_ZN39_INTERNAL_3b4db1ac_4_k_cu_e9f37229_28114cuda3std3__45__cpo4cendE - _ZN39_INTERNAL_3b4db1ac_4_k_cu_e9f37229_28114cuda3std3__419piecewise_constructE)
_ZN39_INTERNAL_3b4db1ac_4_k_cu_e9f37229_28114cuda3std3__419piecewise_constructE:
	.zero		1
	.type		_ZN39_INTERNAL_3b4db1ac_4_k_cu_e9f37229_28114cuda3std3__45__cpo4cendE,@object
	.size		_ZN39_INTERNAL_3b4db1ac_4_k_cu_e9f37229_28114cuda3std3__45__cpo4cendE,(_ZN39_INTERNAL_3b4db1ac_4_k_cu_e9f37229_28114cuda3std6ranges3__45__cpo4swapE - _ZN39_INTERNAL_3b4db1ac_4_k_cu_e9f37229_28114cuda3std3__45__cpo4cendE)
_ZN39_INTERNAL_3b4db1ac_4_k_cu_e9f37229_28114cuda3std3__45__cpo4cendE:
	.zero		1
	.type		_ZN39_INTERNAL_3b4db1ac_4_k_cu_e9f37229_28114cuda3std6ranges3__45__cpo4swapE,@object
	.size		_ZN39_INTERNAL_3b4db1ac_4_k_cu_e9f37229_28114cuda3std6ranges3__45__cpo4swapE,(.L_10 - _ZN39_INTERNAL_3b4db1ac_4_k_cu_e9f37229_28114cuda3std6ranges3__45__cpo4swapE)
_ZN39_INTERNAL_3b4db1ac_4_k_cu_e9f37229_28114cuda3std6ranges3__45__cpo4swapE:
	.zero		1
.L_10:


//--------------------- .nv.constant0._ZN7cutlass13device_kernelINS_4gemm6kernel13GemmUniversalIN4cute5tupleIJiiiiEEENS1_10collective13CollectiveMmaINS1_35MainloopSm100TmaUmmaWarpSpecializedILi8ELi2ELi4ENS5_IJNS4_1CILi2EEENSA_ILi1EEESC_EEEEENS5_IJNSA_ILi256EEENSA_ILi128EEENSA_ILi64EEEEEENS_6half_tENS5_IJlSC_lEEESJ_SK_NS4_8TiledMMAINS4_8MMA_AtomIJNS4_26SM100_MMA_F16BF16_2x1SM_SSISJ_SJ_fLi256ELi128ELNS4_4UMMA5MajorE0ELSP_0ELNSO_7ScaleInE0ELSQ_0EEEEEENS4_6LayoutINS5_IJSC_SC_SC_EEENS5_IJNSA_ILi0EEESV_SV_EEEEENS5_IJNS4_10UnderscoreESY_SY_EEEEENS4_18SM100_TMA_2SM_LOADENS4_14ComposedLayoutINS4_7SwizzleILi3ELi4ELi3EEENS4_18smem_ptr_flag_bitsILi16EEENST_INS5_IJNSA_ILi8EEESH_EEENS5_IJSH_SC_EEEEEEEvNS4_8identityES11_S1B_vS1C_EENS_8epilogue10collective18CollectiveEpilogueINS1E_23Sm100TmaWarpSpecializedILi4ELi2ELi32ELb1ELb0EEEJNS5_IJSG_SG_SH_EEENS5_IJNST_ISG_SC_EENST_INSA_ILi32EEESC_EEEEESJ_SK_SJ_SK_NS1E_6fusion15FusionCallbacksIS1I_NS1O_13LinCombEltActINS1E_6thread4GELUESJ_fSJ_fLNS_15FloatRoundStyleE2EEES1J_S1N_JEEENS4_5SM1004TMEM4LOAD26SM100_TMEM_LOAD_32dp32b32xENS4_13SM90_TMA_LOADENS12_INS13_ILi2ELi4ELi3EEES16_NST_INS5_IJS17_S1L_EEENS5_IJS1L_SC_EEEEEEENS4_39AutoVectorizingCopyWithAssumedAlignmentILi128EEENS4_14SM90_TMA_STOREES25_S27_S27_EEEvvEEEEvNT_6ParamsE --------------------------
	.section	.nv.constant0._ZN7cutlass13device_kernelINS_4gemm6kernel13GemmUniversalIN4cute5tupleIJiiiiEEENS1_10collective13CollectiveMmaINS1_35MainloopSm100TmaUmmaWarpSpecializedILi8ELi2ELi4ENS5_IJNS4_1CILi2EEENSA_ILi1EEESC_EEEEENS5_IJNSA_ILi256EEENSA_ILi128EEENSA_ILi64EEEEEENS_6half_tENS5_IJlSC_lEEESJ_SK_NS4_8TiledMMAINS4_8MMA_AtomIJNS4_26SM100_MMA_F16BF16_2x1SM_SSISJ_SJ_fLi256ELi128ELNS4_4UMMA5MajorE0ELSP_0ELNSO_7ScaleInE0ELSQ_0EEEEEENS4_6LayoutINS5_IJSC_SC_SC_EEENS5_IJNSA_ILi0EEESV_SV_EEEEENS5_IJNS4_10UnderscoreESY_SY_EEEEENS4_18SM100_TMA_2SM_LOADENS4_14ComposedLayoutINS4_7SwizzleILi3ELi4ELi3EEENS4_18smem_ptr_flag_bitsILi16EEENST_INS5_IJNSA_ILi8EEESH_EEENS5_IJSH_SC_EEEEEEEvNS4_8identityES11_S1B_vS1C_EENS_8epilogue10collective18CollectiveEpilogueINS1E_23Sm100TmaWarpSpecializedILi4ELi2ELi32ELb1ELb0EEEJNS5_IJSG_SG_SH_EEENS5_IJNST_ISG_SC_EENST_INSA_ILi32EEESC_EEEEESJ_SK_SJ_SK_NS1E_6fusion15FusionCallbacksIS1I_NS1O_13LinCombEltActINS1E_6thread4GELUESJ_fSJ_fLNS_15FloatRoundStyleE2EEES1J_S1N_JEEENS4_5SM1004TMEM4LOAD26SM100_TMEM_LOAD_32dp32b32xENS4_13SM90_TMA_LOADENS12_INS13_ILi2ELi4ELi3EEES16_NST_INS5_IJS17_S1L_EEENS5_IJS1L_SC_EEEEEEENS4_39AutoVectorizingCopyWithAssumedAlignmentILi128EEENS4_14SM90_TMA_STOREES25_S27_S27_EEEvvEEEEvNT_6ParamsE,"a",@progbits
	.sectionflags	@""
	.align	4
.nv.constant0._ZN7cutlass13device_kernelINS_4gemm6kernel13GemmUniversalIN4cute5tupleIJiiiiEEENS1_10collective13CollectiveMmaINS1_35MainloopSm100TmaUmmaWarpSpecializedILi8ELi2ELi4ENS5_IJNS4_1CILi2EEENSA_ILi1EEESC_EEEEENS5_IJNSA_ILi256EEENSA_ILi128EEENSA_ILi64EEEEEENS_6half_tENS5_IJlSC_lEEESJ_SK_NS4_8TiledMMAINS4_8MMA_AtomIJNS4_26SM100_MMA_F16BF16_2x1SM_SSISJ_SJ_fLi256ELi128ELNS4_4UMMA5MajorE0ELSP_0ELNSO_7ScaleInE0ELSQ_0EEEEEENS4_6LayoutINS5_IJSC_SC_SC_EEENS5_IJNSA_ILi0EEESV_SV_EEEEENS5_IJNS4_10UnderscoreESY_SY_EEEEENS4_18SM100_TMA_2SM_LOADENS4_14ComposedLayoutINS4_7SwizzleILi3ELi4ELi3EEENS4_18smem_ptr_flag_bitsILi16EEENST_INS5_IJNSA_ILi8EEESH_EEENS5_IJSH_SC_EEEEEEEvNS4_8identityES11_S1B_vS1C_EENS_8epilogue10collective18CollectiveEpilogueINS1E_23Sm100TmaWarpSpecializedILi4ELi2ELi32ELb1ELb0EEEJNS5_IJSG_SG_SH_EEENS5_IJNST_ISG_SC_EENST_INSA_ILi32EEESC_EEEEESJ_SK_SJ_SK_NS1E_6fusion15FusionCallbacksIS1I_NS1O_13LinCombEltActINS1E_6thread4GELUESJ_fSJ_fLNS_15FloatRoundStyleE2EEES1J_S1N_JEEENS4_5SM1004TMEM4LOAD26SM100_TMEM_LOAD_32dp32b32xENS4_13SM90_TMA_LOADENS12_INS13_ILi2ELi4ELi3EEES16_NST_INS5_IJS17_S1L_EEENS5_IJS1L_SC_EEEEEEENS4_39AutoVectorizingCopyWithAssumedAlignmentILi128EEENS4_14SM90_TMA_STOREES25_S27_S27_EEEvvEEEEvNT_6ParamsE:
	.zero		2944


//--------------------- SYMBOLS --------------------------

	.type		.nv.reservedSmem.offset0,@object
	.size		.nv.reservedSmem.offset0,0x4
	.type		.nv.reservedSmem.cap,@object
	.size		.nv.reservedSmem.cap,0x4
	.type		__assertfail,@function
